//
// Generated by NVIDIA NVVM Compiler
//
// Compiler Build ID: CL-36424714
// Cuda compilation tools, release 13.0, V13.0.88
// Based on NVVM 20.0.0
//

.version 9.0
.target sm_100
.address_size 64

	// .globl	_Z25init_random_weights_floatPfiij
.global .align 4 .b8 precalc_xorwow_matrix[102400];
.global .align 4 .b8 precalc_xorwow_offset_matrix[102400];
.global .align 4 .b8 mrg32k3aM1[2304];
.global .align 4 .b8 mrg32k3aM2[2304];
.global .align 4 .b8 mrg32k3aM1SubSeq[2016];
.global .align 4 .b8 mrg32k3aM2SubSeq[2016];
.global .align 4 .b8 mrg32k3aM1Seq[2304];
.global .align 4 .b8 mrg32k3aM2Seq[2304];
.const .align 8 .b8 __cr_lgamma_table[72];
.extern .shared .align 16 .b8 shared_mem[];
.extern .shared .align 16 .b8 s_delta_sum[];

.visible .entry _Z25init_random_weights_floatPfiij(
	.param .u64 .ptr .align 1 _Z25init_random_weights_floatPfiij_param_0,
	.param .u32 _Z25init_random_weights_floatPfiij_param_1,
	.param .u32 _Z25init_random_weights_floatPfiij_param_2,
	.param .u32 _Z25init_random_weights_floatPfiij_param_3
)
{
	.reg .pred 	%p<2>;
	.reg .b32 	%r<23>;
	.reg .b32 	%f<9>;
	.reg .b64 	%rd<7>;

	ld.param.u64 	%rd2, [_Z25init_random_weights_floatPfiij_param_0];
	ld.param.u32 	%r3, [_Z25init_random_weights_floatPfiij_param_1];
	ld.param.u32 	%r1, [_Z25init_random_weights_floatPfiij_param_2];
	ld.param.u32 	%r2, [_Z25init_random_weights_floatPfiij_param_3];
	mov.u32 	%r4, %ctaid.x;
	mov.u32 	%r5, %ntid.x;
	mov.u32 	%r6, %tid.x;
	mad.lo.s32 	%r7, %r4, %r5, %r6;
	mul.wide.s32 	%rd3, %r1, %r3;
	cvt.s64.s32 	%rd1, %r7;
	setp.le.u64 	%p1, %rd3, %rd1;
	@%p1 bra 	$L__BB0_2;
	cvt.u32.u64 	%r8, %rd1;
	cvta.to.global.u64 	%rd4, %rd2;
	add.s32 	%r9, %r2, %r8;
	xor.b32  	%r10, %r9, -1429050551;
	mul.lo.s32 	%r11, %r10, 1099087573;
	add.s32 	%r12, %r11, 123456789;
	add.s32 	%r13, %r11, 5783321;
	cvt.rn.f32.s32 	%f1, %r1;
	mov.f32 	%f2, 0f40000000;
	div.rn.f32 	%f3, %f2, %f1;
	sqrt.rn.f32 	%f4, %f3;
	shr.u32 	%r14, %r12, 2;
	xor.b32  	%r15, %r14, %r12;
	shl.b32 	%r16, %r13, 4;
	shl.b32 	%r17, %r15, 1;
	xor.b32  	%r18, %r16, %r17;
	xor.b32  	%r19, %r18, %r13;
	xor.b32  	%r20, %r19, %r15;
	add.s32 	%r21, %r11, %r20;
	add.s32 	%r22, %r21, -637770787;
	cvt.rn.f32.u32 	%f5, %r22;
	fma.rn.f32 	%f6, %f5, 0f2F800000, 0f2F000000;
	fma.rn.f32 	%f7, %f6, 0f40000000, 0fBF800000;
	mul.f32 	%f8, %f7, %f4;
	shl.b64 	%rd5, %rd1, 2;
	add.s64 	%rd6, %rd4, %rd5;
	st.global.f32 	[%rd6], %f8;
$L__BB0_2:
	ret;

}
	// .globl	_Z17init_biases_floatPfi
.visible .entry _Z17init_biases_floatPfi(
	.param .u64 .ptr .align 1 _Z17init_biases_floatPfi_param_0,
	.param .u32 _Z17init_biases_floatPfi_param_1
)
{
	.reg .pred 	%p<2>;
	.reg .b32 	%r<7>;
	.reg .b64 	%rd<5>;

	ld.param.u64 	%rd1, [_Z17init_biases_floatPfi_param_0];
	ld.param.u32 	%r2, [_Z17init_biases_floatPfi_param_1];
	mov.u32 	%r3, %ctaid.x;
	mov.u32 	%r4, %ntid.x;
	mov.u32 	%r5, %tid.x;
	mad.lo.s32 	%r1, %r3, %r4, %r5;
	setp.ge.s32 	%p1, %r1, %r2;
	@%p1 bra 	$L__BB1_2;
	cvta.to.global.u64 	%rd2, %rd1;
	mul.wide.s32 	%rd3, %r1, 4;
	add.s64 	%rd4, %rd2, %rd3;
	mov.b32 	%r6, 0;
	st.global.u32 	[%rd4], %r6;
$L__BB1_2:
	ret;

}
	// .globl	_Z17zero_buffer_floatPfm
.visible .entry _Z17zero_buffer_floatPfm(
	.param .u64 .ptr .align 1 _Z17zero_buffer_floatPfm_param_0,
	.param .u64 _Z17zero_buffer_floatPfm_param_1
)
{
	.reg .pred 	%p<2>;
	.reg .b32 	%r<6>;
	.reg .b64 	%rd<7>;

	ld.param.u64 	%rd2, [_Z17zero_buffer_floatPfm_param_0];
	ld.param.u64 	%rd3, [_Z17zero_buffer_floatPfm_param_1];
	mov.u32 	%r1, %ctaid.x;
	mov.u32 	%r2, %ntid.x;
	mov.u32 	%r3, %tid.x;
	mad.lo.s32 	%r4, %r1, %r2, %r3;
	cvt.s64.s32 	%rd1, %r4;
	setp.le.u64 	%p1, %rd3, %rd1;
	@%p1 bra 	$L__BB2_2;
	cvta.to.global.u64 	%rd4, %rd2;
	shl.b64 	%rd5, %rd1, 2;
	add.s64 	%rd6, %rd4, %rd5;
	mov.b32 	%r5, 0;
	st.global.u32 	[%rd6], %r5;
$L__BB2_2:
	ret;

}
	// .globl	_Z15bias_add_kernelPKfS0_Pfii
.visible .entry _Z15bias_add_kernelPKfS0_Pfii(
	.param .u64 .ptr .align 1 _Z15bias_add_kernelPKfS0_Pfii_param_0,
	.param .u64 .ptr .align 1 _Z15bias_add_kernelPKfS0_Pfii_param_1,
	.param .u64 .ptr .align 1 _Z15bias_add_kernelPKfS0_Pfii_param_2,
	.param .u32 _Z15bias_add_kernelPKfS0_Pfii_param_3,
	.param .u32 _Z15bias_add_kernelPKfS0_Pfii_param_4
)
{
	.reg .pred 	%p<4>;
	.reg .b32 	%r<11>;
	.reg .b32 	%f<4>;
	.reg .b64 	%rd<16>;

	ld.param.u64 	%rd1, [_Z15bias_add_kernelPKfS0_Pfii_param_0];
	ld.param.u64 	%rd2, [_Z15bias_add_kernelPKfS0_Pfii_param_1];
	ld.param.u64 	%rd3, [_Z15bias_add_kernelPKfS0_Pfii_param_2];
	ld.param.u32 	%r4, [_Z15bias_add_kernelPKfS0_Pfii_param_3];
	ld.param.u32 	%r3, [_Z15bias_add_kernelPKfS0_Pfii_param_4];
	mov.u32 	%r5, %ctaid.y;
	mov.u32 	%r6, %ntid.y;
	mov.u32 	%r7, %tid.y;
	mad.lo.s32 	%r1, %r5, %r6, %r7;
	mov.u32 	%r8, %ctaid.x;
	mov.u32 	%r9, %ntid.x;
	mov.u32 	%r10, %tid.x;
	mad.lo.s32 	%r2, %r8, %r9, %r10;
	setp.ge.s32 	%p1, %r1, %r4;
	setp.ge.s32 	%p2, %r2, %r3;
	or.pred  	%p3, %p1, %p2;
	@%p3 bra 	$L__BB3_2;
	cvta.to.global.u64 	%rd4, %rd1;
	cvta.to.global.u64 	%rd5, %rd2;
	cvta.to.global.u64 	%rd6, %rd3;
	cvt.u64.u32 	%rd7, %r1;
	cvt.s64.s32 	%rd8, %r3;
	cvt.s64.s32 	%rd9, %r2;
	mad.lo.s64 	%rd10, %rd8, %rd7, %rd9;
	shl.b64 	%rd11, %rd10, 2;
	add.s64 	%rd12, %rd4, %rd11;
	ld.global.f32 	%f1, [%rd12];
	mul.wide.u32 	%rd13, %r1, 4;
	add.s64 	%rd14, %rd5, %rd13;
	ld.global.f32 	%f2, [%rd14];
	add.f32 	%f3, %f1, %f2;
	add.s64 	%rd15, %rd6, %rd11;
	st.global.f32 	[%rd15], %f3;
$L__BB3_2:
	ret;

}
	// .globl	_Z11relu_kernelPKfPfm
.visible .entry _Z11relu_kernelPKfPfm(
	.param .u64 .ptr .align 1 _Z11relu_kernelPKfPfm_param_0,
	.param .u64 .ptr .align 1 _Z11relu_kernelPKfPfm_param_1,
	.param .u64 _Z11relu_kernelPKfPfm_param_2
)
{
	.reg .pred 	%p<2>;
	.reg .b32 	%r<4>;
	.reg .b32 	%f<3>;
	.reg .b64 	%rd<12>;

	ld.param.u64 	%rd2, [_Z11relu_kernelPKfPfm_param_0];
	ld.param.u64 	%rd3, [_Z11relu_kernelPKfPfm_param_1];
	ld.param.u64 	%rd4, [_Z11relu_kernelPKfPfm_param_2];
	mov.u32 	%r1, %ctaid.x;
	mov.u32 	%r2, %ntid.x;
	mul.wide.u32 	%rd5, %r1, %r2;
	mov.u32 	%r3, %tid.x;
	cvt.u64.u32 	%rd6, %r3;
	add.s64 	%rd1, %rd5, %rd6;
	setp.ge.u64 	%p1, %rd1, %rd4;
	@%p1 bra 	$L__BB4_2;
	cvta.to.global.u64 	%rd7, %rd2;
	cvta.to.global.u64 	%rd8, %rd3;
	shl.b64 	%rd9, %rd1, 2;
	add.s64 	%rd10, %rd7, %rd9;
	ld.global.f32 	%f1, [%rd10];
	max.f32 	%f2, %f1, 0f00000000;
	add.s64 	%rd11, %rd8, %rd9;
	st.global.f32 	[%rd11], %f2;
$L__BB4_2:
	ret;

}
	// .globl	_Z28softmax_kernel_float_inplacePfii
.visible .entry _Z28softmax_kernel_float_inplacePfii(
	.param .u64 .ptr .align 1 _Z28softmax_kernel_float_inplacePfii_param_0,
	.param .u32 _Z28softmax_kernel_float_inplacePfii_param_1,
	.param .u32 _Z28softmax_kernel_float_inplacePfii_param_2
)
{
	.reg .pred 	%p<26>;
	.reg .b32 	%r<102>;
	.reg .b32 	%f<127>;
	.reg .b64 	%rd<56>;

	ld.param.u64 	%rd16, [_Z28softmax_kernel_float_inplacePfii_param_0];
	ld.param.u32 	%r36, [_Z28softmax_kernel_float_inplacePfii_param_1];
	ld.param.u32 	%r35, [_Z28softmax_kernel_float_inplacePfii_param_2];
	mov.u32 	%r101, %tid.x;
	mov.u32 	%r2, %ctaid.x;
	mov.u32 	%r3, %ntid.x;
	setp.ge.s32 	%p1, %r2, %r36;
	@%p1 bra 	$L__BB5_29;
	cvta.to.global.u64 	%rd1, %rd16;
	cvt.u64.u32 	%rd17, %r2;
	cvt.s64.s32 	%rd18, %r35;
	mul.lo.s64 	%rd2, %rd18, %rd17;
	shl.b64 	%rd19, %rd2, 2;
	add.s64 	%rd3, %rd1, %rd19;
	setp.ge.s32 	%p2, %r101, %r35;
	mov.f32 	%f121, 0fFF800000;
	@%p2 bra 	$L__BB5_7;
	add.s32 	%r37, %r101, %r3;
	max.u32 	%r38, %r35, %r37;
	setp.lt.u32 	%p3, %r37, %r35;
	selp.u32 	%r39, 1, 0, %p3;
	add.s32 	%r40, %r37, %r39;
	sub.s32 	%r41, %r38, %r40;
	div.u32 	%r42, %r41, %r3;
	add.s32 	%r4, %r42, %r39;
	and.b32  	%r43, %r4, 3;
	setp.eq.s32 	%p4, %r43, 3;
	mov.f32 	%f121, 0fFF800000;
	mov.u32 	%r91, %r101;
	@%p4 bra 	$L__BB5_5;
	mul.wide.u32 	%rd21, %r101, 4;
	add.s64 	%rd22, %rd19, %rd21;
	add.s64 	%rd53, %rd1, %rd22;
	mul.wide.u32 	%rd5, %r3, 4;
	add.s32 	%r44, %r4, 1;
	and.b32  	%r45, %r44, 3;
	neg.s32 	%r89, %r45;
	mov.f32 	%f121, 0fFF800000;
	mov.u32 	%r91, %r101;
$L__BB5_4:
	.pragma "nounroll";
	ld.global.f32 	%f21, [%rd53];
	max.f32 	%f121, %f121, %f21;
	add.s32 	%r91, %r91, %r3;
	add.s64 	%rd53, %rd53, %rd5;
	add.s32 	%r89, %r89, 1;
	setp.ne.s32 	%p5, %r89, 0;
	@%p5 bra 	$L__BB5_4;
$L__BB5_5:
	setp.lt.u32 	%p6, %r4, 3;
	@%p6 bra 	$L__BB5_7;
$L__BB5_6:
	mul.wide.u32 	%rd23, %r91, 4;
	add.s64 	%rd24, %rd3, %rd23;
	ld.global.f32 	%f22, [%rd24];
	max.f32 	%f23, %f121, %f22;
	add.s32 	%r46, %r91, %r3;
	mul.wide.u32 	%rd25, %r46, 4;
	add.s64 	%rd26, %rd3, %rd25;
	ld.global.f32 	%f24, [%rd26];
	max.f32 	%f25, %f23, %f24;
	add.s32 	%r47, %r46, %r3;
	mul.wide.u32 	%rd27, %r47, 4;
	add.s64 	%rd28, %rd3, %rd27;
	ld.global.f32 	%f26, [%rd28];
	max.f32 	%f27, %f25, %f26;
	add.s32 	%r48, %r47, %r3;
	mul.wide.u32 	%rd29, %r48, 4;
	add.s64 	%rd30, %rd3, %rd29;
	ld.global.f32 	%f28, [%rd30];
	max.f32 	%f121, %f27, %f28;
	add.s32 	%r91, %r48, %r3;
	setp.lt.s32 	%p7, %r91, %r35;
	@%p7 bra 	$L__BB5_6;
$L__BB5_7:
	shl.b32 	%r49, %r101, 2;
	mov.u32 	%r50, shared_mem;
	add.s32 	%r13, %r50, %r49;
	st.shared.f32 	[%r13], %f121;
	bar.sync 	0;
	setp.lt.u32 	%p8, %r3, 2;
	@%p8 bra 	$L__BB5_12;
	mov.u32 	%r93, %r3;
$L__BB5_9:
	shr.u32 	%r15, %r93, 1;
	setp.ge.u32 	%p9, %r101, %r15;
	@%p9 bra 	$L__BB5_11;
	ld.shared.f32 	%f29, [%r13];
	shl.b32 	%r51, %r15, 2;
	add.s32 	%r52, %r13, %r51;
	ld.shared.f32 	%f30, [%r52];
	max.f32 	%f31, %f29, %f30;
	st.shared.f32 	[%r13], %f31;
$L__BB5_11:
	bar.sync 	0;
	setp.gt.u32 	%p10, %r93, 3;
	mov.u32 	%r93, %r15;
	@%p10 bra 	$L__BB5_9;
$L__BB5_12:
	setp.ge.s32 	%p11, %r101, %r35;
	mov.f32 	%f126, 0f00000000;
	ld.shared.f32 	%f8, [shared_mem];
	@%p11 bra 	$L__BB5_18;
	add.s32 	%r53, %r101, %r3;
	max.s32 	%r54, %r35, %r53;
	setp.lt.s32 	%p12, %r53, %r35;
	selp.u32 	%r55, 1, 0, %p12;
	add.s32 	%r56, %r53, %r55;
	sub.s32 	%r57, %r54, %r56;
	div.u32 	%r58, %r57, %r3;
	add.s32 	%r16, %r58, %r55;
	and.b32  	%r59, %r16, 3;
	setp.eq.s32 	%p13, %r59, 3;
	mov.f32 	%f126, 0f00000000;
	mov.u32 	%r96, %r101;
	@%p13 bra 	$L__BB5_16;
	mul.wide.u32 	%rd32, %r101, 4;
	add.s64 	%rd33, %rd19, %rd32;
	add.s64 	%rd54, %rd1, %rd33;
	mul.wide.u32 	%rd9, %r3, 4;
	add.s32 	%r60, %r16, 1;
	and.b32  	%r61, %r60, 3;
	neg.s32 	%r94, %r61;
	mov.f32 	%f126, 0f00000000;
	mov.u32 	%r96, %r101;
$L__BB5_15:
	.pragma "nounroll";
	ld.global.f32 	%f36, [%rd54];
	sub.f32 	%f37, %f36, %f8;
	fma.rn.f32 	%f38, %f37, 0f3BBB989D, 0f3F000000;
	cvt.sat.f32.f32 	%f39, %f38;
	mov.f32 	%f40, 0f4B400001;
	mov.f32 	%f41, 0f437C0000;
	fma.rm.f32 	%f42, %f39, %f41, %f40;
	add.f32 	%f43, %f42, 0fCB40007F;
	neg.f32 	%f44, %f43;
	fma.rn.f32 	%f45, %f37, 0f3FB8AA3B, %f44;
	fma.rn.f32 	%f46, %f37, 0f32A57060, %f45;
	mov.b32 	%r62, %f42;
	shl.b32 	%r63, %r62, 23;
	mov.b32 	%f47, %r63;
	ex2.approx.ftz.f32 	%f48, %f46;
	mul.f32 	%f49, %f48, %f47;
	st.global.f32 	[%rd54], %f49;
	add.f32 	%f126, %f126, %f49;
	add.s32 	%r96, %r96, %r3;
	add.s64 	%rd54, %rd54, %rd9;
	add.s32 	%r94, %r94, 1;
	setp.ne.s32 	%p14, %r94, 0;
	@%p14 bra 	$L__BB5_15;
$L__BB5_16:
	setp.lt.u32 	%p15, %r16, 3;
	@%p15 bra 	$L__BB5_18;
$L__BB5_17:
	mul.wide.u32 	%rd34, %r96, 4;
	add.s64 	%rd35, %rd3, %rd34;
	ld.global.f32 	%f50, [%rd35];
	sub.f32 	%f51, %f50, %f8;
	fma.rn.f32 	%f52, %f51, 0f3BBB989D, 0f3F000000;
	cvt.sat.f32.f32 	%f53, %f52;
	mov.f32 	%f54, 0f4B400001;
	mov.f32 	%f55, 0f437C0000;
	fma.rm.f32 	%f56, %f53, %f55, %f54;
	add.f32 	%f57, %f56, 0fCB40007F;
	neg.f32 	%f58, %f57;
	fma.rn.f32 	%f59, %f51, 0f3FB8AA3B, %f58;
	fma.rn.f32 	%f60, %f51, 0f32A57060, %f59;
	mov.b32 	%r64, %f56;
	shl.b32 	%r65, %r64, 23;
	mov.b32 	%f61, %r65;
	ex2.approx.ftz.f32 	%f62, %f60;
	mul.f32 	%f63, %f62, %f61;
	st.global.f32 	[%rd35], %f63;
	add.f32 	%f64, %f126, %f63;
	add.s32 	%r66, %r96, %r3;
	mul.wide.u32 	%rd36, %r66, 4;
	add.s64 	%rd37, %rd3, %rd36;
	ld.global.f32 	%f65, [%rd37];
	sub.f32 	%f66, %f65, %f8;
	fma.rn.f32 	%f67, %f66, 0f3BBB989D, 0f3F000000;
	cvt.sat.f32.f32 	%f68, %f67;
	fma.rm.f32 	%f69, %f68, %f55, %f54;
	add.f32 	%f70, %f69, 0fCB40007F;
	neg.f32 	%f71, %f70;
	fma.rn.f32 	%f72, %f66, 0f3FB8AA3B, %f71;
	fma.rn.f32 	%f73, %f66, 0f32A57060, %f72;
	mov.b32 	%r67, %f69;
	shl.b32 	%r68, %r67, 23;
	mov.b32 	%f74, %r68;
	ex2.approx.ftz.f32 	%f75, %f73;
	mul.f32 	%f76, %f75, %f74;
	st.global.f32 	[%rd37], %f76;
	add.f32 	%f77, %f64, %f76;
	add.s32 	%r69, %r66, %r3;
	mul.wide.u32 	%rd38, %r69, 4;
	add.s64 	%rd39, %rd3, %rd38;
	ld.global.f32 	%f78, [%rd39];
	sub.f32 	%f79, %f78, %f8;
	fma.rn.f32 	%f80, %f79, 0f3BBB989D, 0f3F000000;
	cvt.sat.f32.f32 	%f81, %f80;
	fma.rm.f32 	%f82, %f81, %f55, %f54;
	add.f32 	%f83, %f82, 0fCB40007F;
	neg.f32 	%f84, %f83;
	fma.rn.f32 	%f85, %f79, 0f3FB8AA3B, %f84;
	fma.rn.f32 	%f86, %f79, 0f32A57060, %f85;
	mov.b32 	%r70, %f82;
	shl.b32 	%r71, %r70, 23;
	mov.b32 	%f87, %r71;
	ex2.approx.ftz.f32 	%f88, %f86;
	mul.f32 	%f89, %f88, %f87;
	st.global.f32 	[%rd39], %f89;
	add.f32 	%f90, %f77, %f89;
	add.s32 	%r72, %r69, %r3;
	mul.wide.u32 	%rd40, %r72, 4;
	add.s64 	%rd41, %rd3, %rd40;
	ld.global.f32 	%f91, [%rd41];
	sub.f32 	%f92, %f91, %f8;
	fma.rn.f32 	%f93, %f92, 0f3BBB989D, 0f3F000000;
	cvt.sat.f32.f32 	%f94, %f93;
	fma.rm.f32 	%f95, %f94, %f55, %f54;
	add.f32 	%f96, %f95, 0fCB40007F;
	neg.f32 	%f97, %f96;
	fma.rn.f32 	%f98, %f92, 0f3FB8AA3B, %f97;
	fma.rn.f32 	%f99, %f92, 0f32A57060, %f98;
	mov.b32 	%r73, %f95;
	shl.b32 	%r74, %r73, 23;
	mov.b32 	%f100, %r74;
	ex2.approx.ftz.f32 	%f101, %f99;
	mul.f32 	%f102, %f101, %f100;
	st.global.f32 	[%rd41], %f102;
	add.f32 	%f126, %f90, %f102;
	add.s32 	%r96, %r72, %r3;
	setp.lt.s32 	%p16, %r96, %r35;
	@%p16 bra 	$L__BB5_17;
$L__BB5_18:
	setp.lt.u32 	%p17, %r3, 2;
	st.shared.f32 	[%r13], %f126;
	bar.sync 	0;
	@%p17 bra 	$L__BB5_23;
	mov.u32 	%r98, %r3;
$L__BB5_20:
	shr.u32 	%r26, %r98, 1;
	setp.ge.u32 	%p18, %r101, %r26;
	@%p18 bra 	$L__BB5_22;
	shl.b32 	%r75, %r26, 2;
	add.s32 	%r76, %r13, %r75;
	ld.shared.f32 	%f103, [%r76];
	ld.shared.f32 	%f104, [%r13];
	add.f32 	%f105, %f103, %f104;
	st.shared.f32 	[%r13], %f105;
$L__BB5_22:
	bar.sync 	0;
	setp.gt.u32 	%p19, %r98, 3;
	mov.u32 	%r98, %r26;
	@%p19 bra 	$L__BB5_20;
$L__BB5_23:
	setp.ge.s32 	%p20, %r101, %r35;
	ld.shared.f32 	%f106, [shared_mem];
	max.f32 	%f16, %f106, 0f3089705F;
	@%p20 bra 	$L__BB5_29;
	add.s32 	%r77, %r101, %r3;
	max.s32 	%r78, %r35, %r77;
	setp.lt.s32 	%p21, %r77, %r35;
	selp.u32 	%r79, 1, 0, %p21;
	add.s32 	%r80, %r77, %r79;
	sub.s32 	%r81, %r78, %r80;
	div.u32 	%r82, %r81, %r3;
	add.s32 	%r27, %r82, %r79;
	and.b32  	%r83, %r27, 3;
	setp.eq.s32 	%p22, %r83, 3;
	@%p22 bra 	$L__BB5_27;
	add.s32 	%r84, %r27, 1;
	and.b32  	%r85, %r84, 3;
	mul.wide.u32 	%rd43, %r101, 4;
	add.s64 	%rd44, %rd19, %rd43;
	add.s64 	%rd55, %rd1, %rd44;
	mul.wide.u32 	%rd13, %r3, 4;
	neg.s32 	%r99, %r85;
	mad.lo.s32 	%r101, %r3, %r85, %r101;
$L__BB5_26:
	.pragma "nounroll";
	ld.global.f32 	%f107, [%rd55];
	div.rn.f32 	%f108, %f107, %f16;
	st.global.f32 	[%rd55], %f108;
	add.s64 	%rd55, %rd55, %rd13;
	add.s32 	%r99, %r99, 1;
	setp.ne.s32 	%p23, %r99, 0;
	@%p23 bra 	$L__BB5_26;
$L__BB5_27:
	setp.lt.u32 	%p24, %r27, 3;
	@%p24 bra 	$L__BB5_29;
$L__BB5_28:
	mul.wide.u32 	%rd45, %r101, 4;
	add.s64 	%rd46, %rd3, %rd45;
	ld.global.f32 	%f109, [%rd46];
	div.rn.f32 	%f110, %f109, %f16;
	st.global.f32 	[%rd46], %f110;
	add.s32 	%r86, %r101, %r3;
	mul.wide.u32 	%rd47, %r86, 4;
	add.s64 	%rd48, %rd3, %rd47;
	ld.global.f32 	%f111, [%rd48];
	div.rn.f32 	%f112, %f111, %f16;
	st.global.f32 	[%rd48], %f112;
	add.s32 	%r87, %r86, %r3;
	mul.wide.u32 	%rd49, %r87, 4;
	add.s64 	%rd50, %rd3, %rd49;
	ld.global.f32 	%f113, [%rd50];
	div.rn.f32 	%f114, %f113, %f16;
	st.global.f32 	[%rd50], %f114;
	add.s32 	%r88, %r87, %r3;
	mul.wide.u32 	%rd51, %r88, 4;
	add.s64 	%rd52, %rd3, %rd51;
	ld.global.f32 	%f115, [%rd52];
	div.rn.f32 	%f116, %f115, %f16;
	st.global.f32 	[%rd52], %f116;
	add.s32 	%r101, %r88, %r3;
	setp.lt.s32 	%p25, %r101, %r35;
	@%p25 bra 	$L__BB5_28;
$L__BB5_29:
	ret;

}
	// .globl	_Z33compute_delta_output_kernel_floatPKfS0_Pfm
.visible .entry _Z33compute_delta_output_kernel_floatPKfS0_Pfm(
	.param .u64 .ptr .align 1 _Z33compute_delta_output_kernel_floatPKfS0_Pfm_param_0,
	.param .u64 .ptr .align 1 _Z33compute_delta_output_kernel_floatPKfS0_Pfm_param_1,
	.param .u64 .ptr .align 1 _Z33compute_delta_output_kernel_floatPKfS0_Pfm_param_2,
	.param .u64 _Z33compute_delta_output_kernel_floatPKfS0_Pfm_param_3
)
{
	.reg .pred 	%p<2>;
	.reg .b32 	%r<4>;
	.reg .b32 	%f<4>;
	.reg .b64 	%rd<15>;

	ld.param.u64 	%rd2, [_Z33compute_delta_output_kernel_floatPKfS0_Pfm_param_0];
	ld.param.u64 	%rd3, [_Z33compute_delta_output_kernel_floatPKfS0_Pfm_param_1];
	ld.param.u64 	%rd4, [_Z33compute_delta_output_kernel_floatPKfS0_Pfm_param_2];
	ld.param.u64 	%rd5, [_Z33compute_delta_output_kernel_floatPKfS0_Pfm_param_3];
	mov.u32 	%r1, %ctaid.x;
	mov.u32 	%r2, %ntid.x;
	mul.wide.u32 	%rd6, %r1, %r2;
	mov.u32 	%r3, %tid.x;
	cvt.u64.u32 	%rd7, %r3;
	add.s64 	%rd1, %rd6, %rd7;
	setp.ge.u64 	%p1, %rd1, %rd5;
	@%p1 bra 	$L__BB6_2;
	cvta.to.global.u64 	%rd8, %rd2;
	cvta.to.global.u64 	%rd9, %rd3;
	cvta.to.global.u64 	%rd10, %rd4;
	shl.b64 	%rd11, %rd1, 2;
	add.s64 	%rd12, %rd8, %rd11;
	ld.global.f32 	%f1, [%rd12];
	add.s64 	%rd13, %rd9, %rd11;
	ld.global.f32 	%f2, [%rd13];
	sub.f32 	%f3, %f1, %f2;
	add.s64 	%rd14, %rd10, %rd11;
	st.global.f32 	[%rd14], %f3;
$L__BB6_2:
	ret;

}
	// .globl	_Z34compute_delta_hidden_linear_kernelPKfS0_Pfm
.visible .entry _Z34compute_delta_hidden_linear_kernelPKfS0_Pfm(
	.param .u64 .ptr .align 1 _Z34compute_delta_hidden_linear_kernelPKfS0_Pfm_param_0,
	.param .u64 .ptr .align 1 _Z34compute_delta_hidden_linear_kernelPKfS0_Pfm_param_1,
	.param .u64 .ptr .align 1 _Z34compute_delta_hidden_linear_kernelPKfS0_Pfm_param_2,
	.param .u64 _Z34compute_delta_hidden_linear_kernelPKfS0_Pfm_param_3
)
{
	.reg .pred 	%p<3>;
	.reg .b32 	%r<4>;
	.reg .b32 	%f<5>;
	.reg .b64 	%rd<15>;

	ld.param.u64 	%rd2, [_Z34compute_delta_hidden_linear_kernelPKfS0_Pfm_param_0];
	ld.param.u64 	%rd3, [_Z34compute_delta_hidden_linear_kernelPKfS0_Pfm_param_1];
	ld.param.u64 	%rd4, [_Z34compute_delta_hidden_linear_kernelPKfS0_Pfm_param_2];
	ld.param.u64 	%rd5, [_Z34compute_delta_hidden_linear_kernelPKfS0_Pfm_param_3];
	mov.u32 	%r1, %ctaid.x;
	mov.u32 	%r2, %ntid.x;
	mul.wide.u32 	%rd6, %r1, %r2;
	mov.u32 	%r3, %tid.x;
	cvt.u64.u32 	%rd7, %r3;
	add.s64 	%rd1, %rd6, %rd7;
	setp.ge.u64 	%p1, %rd1, %rd5;
	@%p1 bra 	$L__BB7_2;
	cvta.to.global.u64 	%rd8, %rd2;
	cvta.to.global.u64 	%rd9, %rd3;
	cvta.to.global.u64 	%rd10, %rd4;
	shl.b64 	%rd11, %rd1, 2;
	add.s64 	%rd12, %rd8, %rd11;
	ld.global.f32 	%f1, [%rd12];
	add.s64 	%rd13, %rd9, %rd11;
	ld.global.f32 	%f2, [%rd13];
	setp.gt.f32 	%p2, %f2, 0f00000000;
	selp.f32 	%f3, 0f3F800000, 0f00000000, %p2;
	mul.f32 	%f4, %f1, %f3;
	add.s64 	%rd14, %rd10, %rd11;
	st.global.f32 	[%rd14], %f4;
$L__BB7_2:
	ret;

}
	// .globl	_Z29compute_bias_gradients_kernelPKfPfii
.visible .entry _Z29compute_bias_gradients_kernelPKfPfii(
	.param .u64 .ptr .align 1 _Z29compute_bias_gradients_kernelPKfPfii_param_0,
	.param .u64 .ptr .align 1 _Z29compute_bias_gradients_kernelPKfPfii_param_1,
	.param .u32 _Z29compute_bias_gradients_kernelPKfPfii_param_2,
	.param .u32 _Z29compute_bias_gradients_kernelPKfPfii_param_3
)
{
	.reg .pred 	%p<12>;
	.reg .b32 	%r<39>;
	.reg .b32 	%f<30>;
	.reg .b64 	%rd<32>;

	ld.param.u64 	%rd8, [_Z29compute_bias_gradients_kernelPKfPfii_param_0];
	ld.param.u64 	%rd7, [_Z29compute_bias_gradients_kernelPKfPfii_param_1];
	ld.param.u32 	%r17, [_Z29compute_bias_gradients_kernelPKfPfii_param_2];
	ld.param.u32 	%r16, [_Z29compute_bias_gradients_kernelPKfPfii_param_3];
	cvta.to.global.u64 	%rd1, %rd8;
	mov.u32 	%r1, %ctaid.x;
	mov.u32 	%r2, %tid.x;
	mov.u32 	%r38, %ntid.x;
	setp.ge.s32 	%p1, %r1, %r17;
	@%p1 bra 	$L__BB8_13;
	setp.ge.s32 	%p2, %r2, %r16;
	mov.f32 	%f29, 0f00000000;
	@%p2 bra 	$L__BB8_7;
	mul.wide.u32 	%rd2, %r16, %r1;
	add.s32 	%r18, %r2, %r38;
	max.u32 	%r19, %r16, %r18;
	setp.lt.u32 	%p3, %r18, %r16;
	selp.u32 	%r20, 1, 0, %p3;
	add.s32 	%r21, %r18, %r20;
	sub.s32 	%r22, %r19, %r21;
	div.u32 	%r23, %r22, %r38;
	add.s32 	%r4, %r23, %r20;
	and.b32  	%r24, %r4, 3;
	setp.eq.s32 	%p4, %r24, 3;
	mov.f32 	%f29, 0f00000000;
	mov.u32 	%r36, %r2;
	@%p4 bra 	$L__BB8_5;
	cvt.u64.u32 	%rd9, %r2;
	add.s64 	%rd10, %rd2, %rd9;
	shl.b64 	%rd11, %rd10, 2;
	add.s64 	%rd31, %rd1, %rd11;
	mul.wide.u32 	%rd4, %r38, 4;
	add.s32 	%r25, %r4, 1;
	and.b32  	%r26, %r25, 3;
	neg.s32 	%r34, %r26;
	mov.f32 	%f29, 0f00000000;
	mov.u32 	%r36, %r2;
$L__BB8_4:
	.pragma "nounroll";
	ld.global.f32 	%f12, [%rd31];
	add.f32 	%f29, %f29, %f12;
	add.s32 	%r36, %r36, %r38;
	add.s64 	%rd31, %rd31, %rd4;
	add.s32 	%r34, %r34, 1;
	setp.ne.s32 	%p5, %r34, 0;
	@%p5 bra 	$L__BB8_4;
$L__BB8_5:
	setp.lt.u32 	%p6, %r4, 3;
	@%p6 bra 	$L__BB8_7;
$L__BB8_6:
	cvt.u64.u32 	%rd12, %r36;
	add.s64 	%rd13, %rd2, %rd12;
	shl.b64 	%rd14, %rd13, 2;
	add.s64 	%rd15, %rd1, %rd14;
	ld.global.f32 	%f13, [%rd15];
	add.f32 	%f14, %f29, %f13;
	add.s32 	%r27, %r36, %r38;
	cvt.u64.u32 	%rd16, %r27;
	add.s64 	%rd17, %rd2, %rd16;
	shl.b64 	%rd18, %rd17, 2;
	add.s64 	%rd19, %rd1, %rd18;
	ld.global.f32 	%f15, [%rd19];
	add.f32 	%f16, %f14, %f15;
	add.s32 	%r28, %r27, %r38;
	cvt.u64.u32 	%rd20, %r28;
	add.s64 	%rd21, %rd2, %rd20;
	shl.b64 	%rd22, %rd21, 2;
	add.s64 	%rd23, %rd1, %rd22;
	ld.global.f32 	%f17, [%rd23];
	add.f32 	%f18, %f16, %f17;
	add.s32 	%r29, %r28, %r38;
	cvt.u64.u32 	%rd24, %r29;
	add.s64 	%rd25, %rd2, %rd24;
	shl.b64 	%rd26, %rd25, 2;
	add.s64 	%rd27, %rd1, %rd26;
	ld.global.f32 	%f19, [%rd27];
	add.f32 	%f29, %f18, %f19;
	add.s32 	%r36, %r29, %r38;
	setp.lt.s32 	%p7, %r36, %r16;
	@%p7 bra 	$L__BB8_6;
$L__BB8_7:
	shl.b32 	%r30, %r2, 2;
	mov.u32 	%r31, s_delta_sum;
	add.s32 	%r13, %r31, %r30;
	st.shared.f32 	[%r13], %f29;
	bar.sync 	0;
	setp.lt.u32 	%p8, %r38, 2;
	@%p8 bra 	$L__BB8_11;
$L__BB8_8:
	shr.u32 	%r15, %r38, 1;
	setp.ge.u32 	%p9, %r2, %r15;
	@%p9 bra 	$L__BB8_10;
	shl.b32 	%r32, %r15, 2;
	add.s32 	%r33, %r13, %r32;
	ld.shared.f32 	%f20, [%r33];
	ld.shared.f32 	%f21, [%r13];
	add.f32 	%f22, %f20, %f21;
	st.shared.f32 	[%r13], %f22;
$L__BB8_10:
	bar.sync 	0;
	setp.gt.u32 	%p10, %r38, 3;
	mov.u32 	%r38, %r15;
	@%p10 bra 	$L__BB8_8;
$L__BB8_11:
	setp.ne.s32 	%p11, %r2, 0;
	@%p11 bra 	$L__BB8_13;
	cvta.to.global.u64 	%rd28, %rd7;
	mul.wide.u32 	%rd29, %r1, 4;
	add.s64 	%rd30, %rd28, %rd29;
	ld.shared.f32 	%f23, [s_delta_sum];
	atom.global.add.f32 	%f24, [%rd30], %f23;
$L__BB8_13:
	ret;

}
	// .globl	_Z26update_params_kernel_floatPfS_S_S_PKfS1_S1_S1_if
.visible .entry _Z26update_params_kernel_floatPfS_S_S_PKfS1_S1_S1_if(
	.param .u64 .ptr .align 1 _Z26update_params_kernel_floatPfS_S_S_PKfS1_S1_S1_if_param_0,
	.param .u64 .ptr .align 1 _Z26update_params_kernel_floatPfS_S_S_PKfS1_S1_S1_if_param_1,
	.param .u64 .ptr .align 1 _Z26update_params_kernel_floatPfS_S_S_PKfS1_S1_S1_if_param_2,
	.param .u64 .ptr .align 1 _Z26update_params_kernel_floatPfS_S_S_PKfS1_S1_S1_if_param_3,
	.param .u64 .ptr .align 1 _Z26update_params_kernel_floatPfS_S_S_PKfS1_S1_S1_if_param_4,
	.param .u64 .ptr .align 1 _Z26update_params_kernel_floatPfS_S_S_PKfS1_S1_S1_if_param_5,
	.param .u64 .ptr .align 1 _Z26update_params_kernel_floatPfS_S_S_PKfS1_S1_S1_if_param_6,
	.param .u64 .ptr .align 1 _Z26update_params_kernel_floatPfS_S_S_PKfS1_S1_S1_if_param_7,
	.param .u32 _Z26update_params_kernel_floatPfS_S_S_PKfS1_S1_S1_if_param_8,
	.param .f32 _Z26update_params_kernel_floatPfS_S_S_PKfS1_S1_S1_if_param_9
)
{
	.reg .pred 	%p<5>;
	.reg .b32 	%r<6>;
	.reg .b32 	%f<24>;
	.reg .b64 	%rd<29>;

	ld.param.u64 	%rd1, [_Z26update_params_kernel_floatPfS_S_S_PKfS1_S1_S1_if_param_0];
	ld.param.u64 	%rd2, [_Z26update_params_kernel_floatPfS_S_S_PKfS1_S1_S1_if_param_1];
	ld.param.u64 	%rd3, [_Z26update_params_kernel_floatPfS_S_S_PKfS1_S1_S1_if_param_2];
	ld.param.u64 	%rd4, [_Z26update_params_kernel_floatPfS_S_S_PKfS1_S1_S1_if_param_3];
	ld.param.u64 	%rd5, [_Z26update_params_kernel_floatPfS_S_S_PKfS1_S1_S1_if_param_4];
	ld.param.u64 	%rd6, [_Z26update_params_kernel_floatPfS_S_S_PKfS1_S1_S1_if_param_5];
	ld.param.u64 	%rd7, [_Z26update_params_kernel_floatPfS_S_S_PKfS1_S1_S1_if_param_6];
	ld.param.u64 	%rd8, [_Z26update_params_kernel_floatPfS_S_S_PKfS1_S1_S1_if_param_7];
	ld.param.u32 	%r2, [_Z26update_params_kernel_floatPfS_S_S_PKfS1_S1_S1_if_param_8];
	ld.param.f32 	%f2, [_Z26update_params_kernel_floatPfS_S_S_PKfS1_S1_S1_if_param_9];
	mov.u32 	%r3, %ctaid.x;
	mov.u32 	%r4, %ntid.x;
	mov.u32 	%r5, %tid.x;
	mad.lo.s32 	%r1, %r3, %r4, %r5;
	cvt.rn.f32.s32 	%f3, %r2;
	rcp.rn.f32 	%f1, %f3;
	setp.gt.u32 	%p1, %r1, 200703;
	@%p1 bra 	$L__BB9_3;
	cvta.to.global.u64 	%rd9, %rd5;
	cvta.to.global.u64 	%rd10, %rd1;
	mul.wide.u32 	%rd11, %r1, 4;
	add.s64 	%rd12, %rd9, %rd11;
	ld.global.f32 	%f4, [%rd12];
	mul.f32 	%f5, %f2, %f4;
	mul.f32 	%f6, %f1, %f5;
	add.s64 	%rd13, %rd10, %rd11;
	ld.global.f32 	%f7, [%rd13];
	sub.f32 	%f8, %f7, %f6;
	st.global.f32 	[%rd13], %f8;
	setp.gt.u32 	%p2, %r1, 2559;
	@%p2 bra 	$L__BB9_6;
	cvta.to.global.u64 	%rd14, %rd6;
	add.s64 	%rd16, %rd14, %rd11;
	ld.global.f32 	%f9, [%rd16];
	mul.f32 	%f10, %f2, %f9;
	mul.f32 	%f11, %f1, %f10;
	cvta.to.global.u64 	%rd17, %rd2;
	add.s64 	%rd18, %rd17, %rd11;
	ld.global.f32 	%f12, [%rd18];
	sub.f32 	%f13, %f12, %f11;
	st.global.f32 	[%rd18], %f13;
$L__BB9_3:
	setp.gt.s32 	%p3, %r1, 255;
	@%p3 bra 	$L__BB9_6;
	cvta.to.global.u64 	%rd19, %rd7;
	mul.wide.s32 	%rd20, %r1, 4;
	add.s64 	%rd21, %rd19, %rd20;
	ld.global.f32 	%f14, [%rd21];
	mul.f32 	%f15, %f2, %f14;
	mul.f32 	%f16, %f1, %f15;
	cvta.to.global.u64 	%rd22, %rd3;
	add.s64 	%rd23, %rd22, %rd20;
	ld.global.f32 	%f17, [%rd23];
	sub.f32 	%f18, %f17, %f16;
	st.global.f32 	[%rd23], %f18;
	setp.gt.s32 	%p4, %r1, 9;
	@%p4 bra 	$L__BB9_6;
	cvta.to.global.u64 	%rd24, %rd8;
	add.s64 	%rd26, %rd24, %rd20;
	ld.global.f32 	%f19, [%rd26];
	mul.f32 	%f20, %f2, %f19;
	mul.f32 	%f21, %f1, %f20;
	cvta.to.global.u64 	%rd27, %rd4;
	add.s64 	%rd28, %rd27, %rd20;
	ld.global.f32 	%f22, [%rd28];
	sub.f32 	%f23, %f22, %f21;
	st.global.f32 	[%rd28], %f23;
$L__BB9_6:
	ret;

}


// ===== COMPILED SASS (sm_100) =====

	.target	sm_100

	.elftype	@"ET_EXEC"


//--------------------- .note.nv.tkinfo           --------------------------
	.section	.note.nv.tkinfo,"",@"SHT_NOTE"
	.sectionflags	@"SHF_NOTE_NV_TKINFO"
	.tkinfo
        /*0018*/ 	.word	0x00000002
        /*0030*/ 	.string	""
        /*0030*/ 	.string	"ptxas"
        /*0030*/ 	.string	"Cuda compilation tools, release 13.0, V13.0.88"
        /*0030*/ 	.string	"Build cuda_13.0.r13.0/compiler.36424714_0"
        /*0030*/ 	.string	"-arch sm_100 -m 64 "



//--------------------- .note.nv.cuinfo           --------------------------
	.section	.note.nv.cuinfo,"",@"SHT_NOTE"
	.sectionflags	@"SHF_NOTE_NV_CUINFO"
        /*0018*/ 	.short	0x0002
        /*001a*/ 	.short	0x0064
        /*001c*/ 	.short	0x0082
	.zero		2


//--------------------- .nv.info                  --------------------------
	.section	.nv.info,"",@"SHT_CUDA_INFO"
	.align	4


	//----- nvinfo : EIATTR_REGCOUNT
	.align		4
        /*0000*/ 	.byte	0x04, 0x2f
        /*0002*/ 	.short	(.L_10 - .L_9)
	.align		4
.L_9:
        /*0004*/ 	.word	index@(_Z25init_random_weights_floatPfiij)
        /*0008*/ 	.word	0x00000011


	//----- nvinfo : EIATTR_FRAME_SIZE
	.align		4
.L_10:
        /*000c*/ 	.byte	0x04, 0x11
        /*000e*/ 	.short	(.L_12 - .L_11)
	.align		4
.L_11:
        /*0010*/ 	.word	index@($__internal_3_$__cuda_sm3x_div_rn_noftz_f32_slowpath)
        /*0014*/ 	.word	0x00000000


	//----- nvinfo : EIATTR_FRAME_SIZE
	.align		4
.L_12:
        /*0018*/ 	.byte	0x04, 0x11
        /*001a*/ 	.short	(.L_14 - .L_13)
	.align		4
.L_13:
        /*001c*/ 	.word	index@($__internal_2_$__cuda_sm20_sqrt_rn_f32_slowpath)
        /*0020*/ 	.word	0x00000000


	//----- nvinfo : EIATTR_FRAME_SIZE
	.align		4
.L_14:
        /*0024*/ 	.byte	0x04, 0x11
        /*0026*/ 	.short	(.L_16 - .L_15)
	.align		4
.L_15:
        /*0028*/ 	.word	index@(_Z25init_random_weights_floatPfiij)
        /*002c*/ 	.word	0x00000000


	//----- nvinfo : EIATTR_REGCOUNT
	.align		4
.L_16:
        /*0030*/ 	.byte	0x04, 0x2f
        /*0032*/ 	.short	(.L_18 - .L_17)
	.align		4
.L_17:
        /*0034*/ 	.word	index@(_Z17init_biases_floatPfi)
        /*0038*/ 	.word	0x00000008


	//----- nvinfo : EIATTR_FRAME_SIZE
	.align		4
.L_18:
        /*003c*/ 	.byte	0x04, 0x11
        /*003e*/ 	.short	(.L_20 - .L_19)
	.align		4
.L_19:
        /*0040*/ 	.word	index@(_Z17init_biases_floatPfi)
        /*0044*/ 	.word	0x00000000


	//----- nvinfo : EIATTR_REGCOUNT
	.align		4
.L_20:
        /*0048*/ 	.byte	0x04, 0x2f
        /*004a*/ 	.short	(.L_22 - .L_21)
	.align		4
.L_21:
        /*004c*/ 	.word	index@(_Z17zero_buffer_floatPfm)
        /*0050*/ 	.word	0x00000006


	//----- nvinfo : EIATTR_FRAME_SIZE
	.align		4
.L_22:
        /*0054*/ 	.byte	0x04, 0x11
        /*0056*/ 	.short	(.L_24 - .L_23)
	.align		4
.L_23:
        /*0058*/ 	.word	index@(_Z17zero_buffer_floatPfm)
        /*005c*/ 	.word	0x00000000


	//----- nvinfo : EIATTR_REGCOUNT
	.align		4
.L_24:
        /*0060*/ 	.byte	0x04, 0x2f
        /*0062*/ 	.short	(.L_26 - .L_25)
	.align		4
.L_25:
        /*0064*/ 	.word	index@(_Z15bias_add_kernelPKfS0_Pfii)
        /*0068*/ 	.word	0x0000000c


	//----- nvinfo : EIATTR_FRAME_SIZE
	.align		4
.L_26:
        /*006c*/ 	.byte	0x04, 0x11
        /*006e*/ 	.short	(.L_28 - .L_27)
	.align		4
.L_27:
        /*0070*/ 	.word	index@(_Z15bias_add_kernelPKfS0_Pfii)
        /*0074*/ 	.word	0x00000000


	//----- nvinfo : EIATTR_REGCOUNT
	.align		4
.L_28:
        /*0078*/ 	.byte	0x04, 0x2f
        /*007a*/ 	.short	(.L_30 - .L_29)
	.align		4
.L_29:
        /*007c*/ 	.word	index@(_Z11relu_kernelPKfPfm)
        /*0080*/ 	.word	0x0000000a


	//----- nvinfo : EIATTR_FRAME_SIZE
	.align		4
.L_30:
        /*0084*/ 	.byte	0x04, 0x11
        /*0086*/ 	.short	(.L_32 - .L_31)
	.align		4
.L_31:
        /*0088*/ 	.word	index@(_Z11relu_kernelPKfPfm)
        /*008c*/ 	.word	0x00000000


	//----- nvinfo : EIATTR_REGCOUNT
	.align		4
.L_32:
        /*0090*/ 	.byte	0x04, 0x2f
        /*0092*/ 	.short	(.L_34 - .L_33)
	.align		4
.L_33:
        /*0094*/ 	.word	index@(_Z28softmax_kernel_float_inplacePfii)
        /*0098*/ 	.word	0x0000001c


	//----- nvinfo : EIATTR_FRAME_SIZE
	.align		4
.L_34:
        /*009c*/ 	.byte	0x04, 0x11
        /*009e*/ 	.short	(.L_36 - .L_35)
	.align		4
.L_35:
        /*00a0*/ 	.word	index@($__internal_1_$__cuda_sm3x_div_rn_noftz_f32_slowpath)
        /*00a4*/ 	.word	0x00000000


	//----- nvinfo : EIATTR_FRAME_SIZE
	.align		4
.L_36:
        /*00a8*/ 	.byte	0x04, 0x11
        /*00aa*/ 	.short	(.L_38 - .L_37)
	.align		4
.L_37:
        /*00ac*/ 	.word	index@(_Z28softmax_kernel_float_inplacePfii)
        /*00b0*/ 	.word	0x00000000


	//----- nvinfo : EIATTR_REGCOUNT
	.align		4
.L_38:
        /*00b4*/ 	.byte	0x04, 0x2f
        /*00b6*/ 	.short	(.L_40 - .L_39)
	.align		4
.L_39:
        /*00b8*/ 	.word	index@(_Z33compute_delta_output_kernel_floatPKfS0_Pfm)
        /*00bc*/ 	.word	0x0000000c


	//----- nvinfo : EIATTR_FRAME_SIZE
	.align		4
.L_40:
        /*00c0*/ 	.byte	0x04, 0x11
        /*00c2*/ 	.short	(.L_42 - .L_41)
	.align		4
.L_41:
        /*00c4*/ 	.word	index@(_Z33compute_delta_output_kernel_floatPKfS0_Pfm)
        /*00c8*/ 	.word	0x00000000


	//----- nvinfo : EIATTR_REGCOUNT
	.align		4
.L_42:
        /*00cc*/ 	.byte	0x04, 0x2f
        /*00ce*/ 	.short	(.L_44 - .L_43)
	.align		4
.L_43:
        /*00d0*/ 	.word	index@(_Z34compute_delta_hidden_linear_kernelPKfS0_Pfm)
        /*00d4*/ 	.word	0x0000000c


	//----- nvinfo : EIATTR_FRAME_SIZE
	.align		4
.L_44:
        /*00d8*/ 	.byte	0x04, 0x11
        /*00da*/ 	.short	(.L_46 - .L_45)
	.align		4
.L_45:
        /*00dc*/ 	.word	index@(_Z34compute_delta_hidden_linear_kernelPKfS0_Pfm)
        /*00e0*/ 	.word	0x00000000


	//----- nvinfo : EIATTR_REGCOUNT
	.align		4
.L_46:
        /*00e4*/ 	.byte	0x04, 0x2f
        /*00e6*/ 	.short	(.L_48 - .L_47)
	.align		4
.L_47:
        /*00e8*/ 	.word	index@(_Z29compute_bias_gradients_kernelPKfPfii)
        /*00ec*/ 	.word	0x00000018


	//----- nvinfo : EIATTR_FRAME_SIZE
	.align		4
.L_48:
        /*00f0*/ 	.byte	0x04, 0x11
        /*00f2*/ 	.short	(.L_50 - .L_49)
	.align		4
.L_49:
        /*00f4*/ 	.word	index@(_Z29compute_bias_gradients_kernelPKfPfii)
        /*00f8*/ 	.word	0x00000000


	//----- nvinfo : EIATTR_REGCOUNT
	.align		4
.L_50:
        /*00fc*/ 	.byte	0x04, 0x2f
        /*00fe*/ 	.short	(.L_52 - .L_51)
	.align		4
.L_51:
        /*0100*/ 	.word	index@(_Z26update_params_kernel_floatPfS_S_S_PKfS1_S1_S1_if)
        /*0104*/ 	.word	0x0000000e


	//----- nvinfo : EIATTR_FRAME_SIZE
	.align		4
.L_52:
        /*0108*/ 	.byte	0x04, 0x11
        /*010a*/ 	.short	(.L_54 - .L_53)
	.align		4
.L_53:
        /*010c*/ 	.word	index@($__internal_0_$__cuda_sm20_rcp_rn_f32_slowpath)
        /*0110*/ 	.word	0x00000000


	//----- nvinfo : EIATTR_FRAME_SIZE
	.align		4
.L_54:
        /*0114*/ 	.byte	0x04, 0x11
        /*0116*/ 	.short	(.L_56 - .L_55)
	.align		4
.L_55:
        /*0118*/ 	.word	index@(_Z26update_params_kernel_floatPfS_S_S_PKfS1_S1_S1_if)
        /*011c*/ 	.word	0x00000000


	//----- nvinfo : EIATTR_MIN_STACK_SIZE
	.align		4
.L_56:
        /*0120*/ 	.byte	0x04, 0x12
        /*0122*/ 	.short	(.L_58 - .L_57)
	.align		4
.L_57:
        /*0124*/ 	.word	index@(_Z26update_params_kernel_floatPfS_S_S_PKfS1_S1_S1_if)
        /*0128*/ 	.word	0x00000000


	//----- nvinfo : EIATTR_MIN_STACK_SIZE
	.align		4
.L_58:
        /*012c*/ 	.byte	0x04, 0x12
        /*012e*/ 	.short	(.L_60 - .L_59)
	.align		4
.L_59:
        /*0130*/ 	.word	index@(_Z29compute_bias_gradients_kernelPKfPfii)
        /*0134*/ 	.word	0x00000000


	//----- nvinfo : EIATTR_MIN_STACK_SIZE
	.align		4
.L_60:
        /*0138*/ 	.byte	0x04, 0x12
        /*013a*/ 	.short	(.L_62 - .L_61)
	.align		4
.L_61:
        /*013c*/ 	.word	index@(_Z34compute_delta_hidden_linear_kernelPKfS0_Pfm)
        /*0140*/ 	.word	0x00000000


	//----- nvinfo : EIATTR_MIN_STACK_SIZE
	.align		4
.L_62:
        /*0144*/ 	.byte	0x04, 0x12
        /*0146*/ 	.short	(.L_64 - .L_63)
	.align		4
.L_63:
        /*0148*/ 	.word	index@(_Z33compute_delta_output_kernel_floatPKfS0_Pfm)
        /*014c*/ 	.word	0x00000000


	//----- nvinfo : EIATTR_MIN_STACK_SIZE
	.align		4
.L_64:
        /*0150*/ 	.byte	0x04, 0x12
        /*0152*/ 	.short	(.L_66 - .L_65)
	.align		4
.L_65:
        /*0154*/ 	.word	index@(_Z28softmax_kernel_float_inplacePfii)
        /*0158*/ 	.word	0x00000000


	//----- nvinfo : EIATTR_MIN_STACK_SIZE
	.align		4
.L_66:
        /*015c*/ 	.byte	0x04, 0x12
        /*015e*/ 	.short	(.L_68 - .L_67)
	.align		4
.L_67:
        /*0160*/ 	.word	index@(_Z11relu_kernelPKfPfm)
        /*0164*/ 	.word	0x00000000


	//----- nvinfo : EIATTR_MIN_STACK_SIZE
	.align		4
.L_68:
        /*0168*/ 	.byte	0x04, 0x12
        /*016a*/ 	.short	(.L_70 - .L_69)
	.align		4
.L_69:
        /*016c*/ 	.word	index@(_Z15bias_add_kernelPKfS0_Pfii)
        /*0170*/ 	.word	0x00000000


	//----- nvinfo : EIATTR_MIN_STACK_SIZE
	.align		4
.L_70:
        /*0174*/ 	.byte	0x04, 0x12
        /*0176*/ 	.short	(.L_72 - .L_71)
	.align		4
.L_71:
        /*0178*/ 	.word	index@(_Z17zero_buffer_floatPfm)
        /*017c*/ 	.word	0x00000000


	//----- nvinfo : EIATTR_MIN_STACK_SIZE
	.align		4
.L_72:
        /*0180*/ 	.byte	0x04, 0x12
        /*0182*/ 	.short	(.L_74 - .L_73)
	.align		4
.L_73:
        /*0184*/ 	.word	index@(_Z17init_biases_floatPfi)
        /*0188*/ 	.word	0x00000000


	//----- nvinfo : EIATTR_MIN_STACK_SIZE
	.align		4
.L_74:
        /*018c*/ 	.byte	0x04, 0x12
        /*018e*/ 	.short	(.L_76 - .L_75)
	.align		4
.L_75:
        /*0190*/ 	.word	index@(_Z25init_random_weights_floatPfiij)
        /*0194*/ 	.word	0x00000000
.L_76:


//--------------------- .nv.compat                --------------------------
	.section	.nv.compat,"",@"SHT_CUDA_COMPAT_INFO"
	.align	4
        /*0000*/ 	.byte	0x02, 0x09, 0x00, 0x00, 0x02, 0x02, 0x01, 0x00, 0x02, 0x05, 0x05, 0x00, 0x03, 0x07, 0x01, 0x01
        /*0010*/ 	.byte	0x02, 0x03, 0x00, 0x00, 0x02, 0x06, 0x01, 0x00, 0x04, 0x0b, 0x08, 0x00, 0x01, 0x00, 0x00, 0x00
        /*0020*/ 	.byte	0x00, 0x00, 0x00, 0x00


//--------------------- .nv.info._Z26update_params_kernel_floatPfS_S_S_PKfS1_S1_S1_if --------------------------
	.section	.nv.info._Z26update_params_kernel_floatPfS_S_S_PKfS1_S1_S1_if,"",@"SHT_CUDA_INFO"
	.sectionflags	@""
	.align	4


	//----- nvinfo : EIATTR_CUDA_API_VERSION
	.align		4
        /*0000*/ 	.byte	0x04, 0x37
        /*0002*/ 	.short	(.L_78 - .L_77)
.L_77:
        /*0004*/ 	.word	0x00000082


	//----- nvinfo : EIATTR_KPARAM_INFO
	.align		4
.L_78:
        /*0008*/ 	.byte	0x04, 0x17
        /*000a*/ 	.short	(.L_80 - .L_79)
.L_79:
        /*000c*/ 	.word	0x00000000
        /*0010*/ 	.short	0x0009
        /*0012*/ 	.short	0x0044
        /*0014*/ 	.byte	0x00, 0xf0, 0x11, 0x00


	//----- nvinfo : EIATTR_KPARAM_INFO
	.align		4
.L_80:
        /*0018*/ 	.byte	0x04, 0x17
        /*001a*/ 	.short	(.L_82 - .L_81)
.L_81:
        /*001c*/ 	.word	0x00000000
        /*0020*/ 	.short	0x0008
        /*0022*/ 	.short	0x0040
        /*0024*/ 	.byte	0x00, 0xf0, 0x11, 0x00


	//----- nvinfo : EIATTR_KPARAM_INFO
	.align		4
.L_82:
        /*0028*/ 	.byte	0x04, 0x17
        /*002a*/ 	.short	(.L_84 - .L_83)
.L_83:
        /*002c*/ 	.word	0x00000000
        /*0030*/ 	.short	0x0007
        /*0032*/ 	.short	0x0038
        /*0034*/ 	.byte	0x00, 0xf5, 0x21, 0x00


	//----- nvinfo : EIATTR_KPARAM_INFO
	.align		4
.L_84:
        /*0038*/ 	.byte	0x04, 0x17
        /*003a*/ 	.short	(.L_86 - .L_85)
.L_85:
        /*003c*/ 	.word	0x00000000
        /*0040*/ 	.short	0x0006
        /*0042*/ 	.short	0x0030
        /*0044*/ 	.byte	0x00, 0xf5, 0x21, 0x00


	//----- nvinfo : EIATTR_KPARAM_INFO
	.align		4
.L_86:
        /*0048*/ 	.byte	0x04, 0x17
        /*004a*/ 	.short	(.L_88 - .L_87)
.L_87:
        /*004c*/ 	.word	0x00000000
        /*0050*/ 	.short	0x0005
        /*0052*/ 	.short	0x0028
        /*0054*/ 	.byte	0x00, 0xf5, 0x21, 0x00


	//----- nvinfo : EIATTR_KPARAM_INFO
	.align		4
.L_88:
        /*0058*/ 	.byte	0x04, 0x17
        /*005a*/ 	.short	(.L_90 - .L_89)
.L_89:
        /*005c*/ 	.word	0x00000000
        /*0060*/ 	.short	0x0004
        /*0062*/ 	.short	0x0020
        /*0064*/ 	.byte	0x00, 0xf5, 0x21, 0x00


	//----- nvinfo : EIATTR_KPARAM_INFO
	.align		4
.L_90:
        /*0068*/ 	.byte	0x04, 0x17
        /*006a*/ 	.short	(.L_92 - .L_91)
.L_91:
        /*006c*/ 	.word	0x00000000
        /*0070*/ 	.short	0x0003
        /*0072*/ 	.short	0x0018
        /*0074*/ 	.byte	0x00, 0xf5, 0x21, 0x00


	//----- nvinfo : EIATTR_KPARAM_INFO
	.align		4
.L_92:
        /*0078*/ 	.byte	0x04, 0x17
        /*007a*/ 	.short	(.L_94 - .L_93)
.L_93:
        /*007c*/ 	.word	0x00000000
        /*0080*/ 	.short	0x0002
        /*0082*/ 	.short	0x0010
        /*0084*/ 	.byte	0x00, 0xf5, 0x21, 0x00


	//----- nvinfo : EIATTR_KPARAM_INFO
	.align		4
.L_94:
        /*0088*/ 	.byte	0x04, 0x17
        /*008a*/ 	.short	(.L_96 - .L_95)
.L_95:
        /*008c*/ 	.word	0x00000000
        /*0090*/ 	.short	0x0001
        /*0092*/ 	.short	0x0008
        /*0094*/ 	.byte	0x00, 0xf5, 0x21, 0x00


	//----- nvinfo : EIATTR_KPARAM_INFO
	.align		4
.L_96:
        /*0098*/ 	.byte	0x04, 0x17
        /*009a*/ 	.short	(.L_98 - .L_97)
.L_97:
        /*009c*/ 	.word	0x00000000
        /*00a0*/ 	.short	0x0000
        /*00a2*/ 	.short	0x0000
        /*00a4*/ 	.byte	0x00, 0xf5, 0x21, 0x00


	//----- nvinfo : EIATTR_SPARSE_MMA_MASK
	.align		4
.L_98:
        /*00a8*/ 	.byte	0x03, 0x50
        /*00aa*/ 	.short	0x0000


	//----- nvinfo : EIATTR_MAXREG_COUNT
	.align		4
        /*00ac*/ 	.byte	0x03, 0x1b
        /*00ae*/ 	.short	0x00ff


	//----- nvinfo : EIATTR_MERCURY_ISA_VERSION
	.align		4
        /*00b0*/ 	.byte	0x03, 0x5f
        /*00b2*/ 	.short	0x0101


	//----- nvinfo : EIATTR_VRC_CTA_INIT_COUNT
	.align		4
        /*00b4*/ 	.byte	0x02, 0x4a
	.zero		1
	.zero		1


	//----- nvinfo : EIATTR_EXIT_INSTR_OFFSETS
	.align		4
        /*00b8*/ 	.byte	0x04, 0x1c
        /*00ba*/ 	.short	(.L_100 - .L_99)


	//   ....[0]....
.L_99:
        /*00bc*/ 	.word	0x00000220


	//   ....[1]....
        /*00c0*/ 	.word	0x000002e0


	//   ....[2]....
        /*00c4*/ 	.word	0x000003a0


	//   ....[3]....
        /*00c8*/ 	.word	0x00000440


	//----- nvinfo : EIATTR_CRS_STACK_SIZE
	.align		4
.L_100:
        /*00cc*/ 	.byte	0x04, 0x1e
        /*00ce*/ 	.short	(.L_102 - .L_101)
.L_101:
        /*00d0*/ 	.word	0x00000000


	//----- nvinfo : EIATTR_CBANK_PARAM_SIZE
	.align		4
.L_102:
        /*00d4*/ 	.byte	0x03, 0x19
        /*00d6*/ 	.short	0x0048


	//----- nvinfo : EIATTR_PARAM_CBANK
	.align		4
        /*00d8*/ 	.byte	0x04, 0x0a
        /*00da*/ 	.short	(.L_104 - .L_103)
	.align		4
.L_103:
        /*00dc*/ 	.word	index@(.nv.constant0._Z26update_params_kernel_floatPfS_S_S_PKfS1_S1_S1_if)
        /*00e0*/ 	.short	0x0380
        /*00e2*/ 	.short	0x0048


	//----- nvinfo : EIATTR_SW_WAR
	.align		4
.L_104:
        /*00e4*/ 	.byte	0x04, 0x36
        /*00e6*/ 	.short	(.L_106 - .L_105)
.L_105:
        /*00e8*/ 	.word	0x00000008
.L_106:


//--------------------- .nv.info._Z29compute_bias_gradients_kernelPKfPfii --------------------------
	.section	.nv.info._Z29compute_bias_gradients_kernelPKfPfii,"",@"SHT_CUDA_INFO"
	.sectionflags	@""
	.align	4


	//----- nvinfo : EIATTR_CUDA_API_VERSION
	.align		4
        /*0000*/ 	.byte	0x04, 0x37
        /*0002*/ 	.short	(.L_108 - .L_107)
.L_107:
        /*0004*/ 	.word	0x00000082


	//----- nvinfo : EIATTR_KPARAM_INFO
	.align		4
.L_108:
        /*0008*/ 	.byte	0x04, 0x17
        /*000a*/ 	.short	(.L_110 - .L_109)
.L_109:
        /*000c*/ 	.word	0x00000000
        /*0010*/ 	.short	0x0003
        /*0012*/ 	.short	0x0014
        /*0014*/ 	.byte	0x00, 0xf0, 0x11, 0x00


	//----- nvinfo : EIATTR_KPARAM_INFO
	.align		4
.L_110:
        /*0018*/ 	.byte	0x04, 0x17
        /*001a*/ 	.short	(.L_112 - .L_111)
.L_111:
        /*001c*/ 	.word	0x00000000
        /*0020*/ 	.short	0x0002
        /*0022*/ 	.short	0x0010
        /*0024*/ 	.byte	0x00, 0xf0, 0x11, 0x00


	//----- nvinfo : EIATTR_KPARAM_INFO
	.align		4
.L_112:
        /*0028*/ 	.byte	0x04, 0x17
        /*002a*/ 	.short	(.L_114 - .L_113)
.L_113:
        /*002c*/ 	.word	0x00000000
        /*0030*/ 	.short	0x0001
        /*0032*/ 	.short	0x0008
        /*0034*/ 	.byte	0x00, 0xf5, 0x21, 0x00


	//----- nvinfo : EIATTR_KPARAM_INFO
	.align		4
.L_114:
        /*0038*/ 	.byte	0x04, 0x17
        /*003a*/ 	.short	(.L_116 - .L_115)
.L_115:
        /*003c*/ 	.word	0x00000000
        /*0040*/ 	.short	0x0000
        /*0042*/ 	.short	0x0000
        /*0044*/ 	.byte	0x00, 0xf5, 0x21, 0x00


	//----- nvinfo : EIATTR_SPARSE_MMA_MASK
	.align		4
.L_116:
        /*0048*/ 	.byte	0x03, 0x50
        /*004a*/ 	.short	0x0000


	//----- nvinfo : EIATTR_MAXREG_COUNT
	.align		4
        /*004c*/ 	.byte	0x03, 0x1b
        /*004e*/ 	.short	0x00ff


	//----- nvinfo : EIATTR_NUM_BARRIERS
	.align		4
        /*0050*/ 	.byte	0x02, 0x4c
        /*0052*/ 	.byte	0x01
	.zero		1


	//----- nvinfo : EIATTR_MERCURY_ISA_VERSION
	.align		4
        /*0054*/ 	.byte	0x03, 0x5f
        /*0056*/ 	.short	0x0101


	//----- nvinfo : EIATTR_VRC_CTA_INIT_COUNT
	.align		4
        /*0058*/ 	.byte	0x02, 0x4a
	.zero		1
	.zero		1


	//----- nvinfo : EIATTR_EXIT_INSTR_OFFSETS
	.align		4
        /*005c*/ 	.byte	0x04, 0x1c
        /*005e*/ 	.short	(.L_118 - .L_117)


	//   ....[0]....
.L_117:
        /*0060*/ 	.word	0x00000040


	//   ....[1]....
        /*0064*/ 	.word	0x00000760


	//   ....[2]....
        /*0068*/ 	.word	0x000007e0


	//----- nvinfo : EIATTR_CRS_STACK_SIZE
	.align		4
.L_118:
        /*006c*/ 	.byte	0x04, 0x1e
        /*006e*/ 	.short	(.L_120 - .L_119)
.L_119:
        /*0070*/ 	.word	0x00000000


	//----- nvinfo : EIATTR_CBANK_PARAM_SIZE
	.align		4
.L_120:
        /*0074*/ 	.byte	0x03, 0x19
        /*0076*/ 	.short	0x0018


	//----- nvinfo : EIATTR_PARAM_CBANK
	.align		4
        /*0078*/ 	.byte	0x04, 0x0a
        /*007a*/ 	.short	(.L_122 - .L_121)
	.align		4
.L_121:
        /*007c*/ 	.word	index@(.nv.constant0._Z29compute_bias_gradients_kernelPKfPfii)
        /*0080*/ 	.short	0x0380
        /*0082*/ 	.short	0x0018


	//----- nvinfo : EIATTR_SW_WAR
	.align		4
.L_122:
        /*0084*/ 	.byte	0x04, 0x36
        /*0086*/ 	.short	(.L_124 - .L_123)
.L_123:
        /*0088*/ 	.word	0x00000008
.L_124:


//--------------------- .nv.info._Z34compute_delta_hidden_linear_kernelPKfS0_Pfm --------------------------
	.section	.nv.info._Z34compute_delta_hidden_linear_kernelPKfS0_Pfm,"",@"SHT_CUDA_INFO"
	.sectionflags	@""
	.align	4


	//----- nvinfo : EIATTR_CUDA_API_VERSION
	.align		4
        /*0000*/ 	.byte	0x04, 0x37
        /*0002*/ 	.short	(.L_126 - .L_125)
.L_125:
        /*0004*/ 	.word	0x00000082


	//----- nvinfo : EIATTR_KPARAM_INFO
	.align		4
.L_126:
        /*0008*/ 	.byte	0x04, 0x17
        /*000a*/ 	.short	(.L_128 - .L_127)
.L_127:
        /*000c*/ 	.word	0x00000000
        /*0010*/ 	.short	0x0003
        /*0012*/ 	.short	0x0018
        /*0014*/ 	.byte	0x00, 0xf0, 0x21, 0x00


	//----- nvinfo : EIATTR_KPARAM_INFO
	.align		4
.L_128:
        /*0018*/ 	.byte	0x04, 0x17
        /*001a*/ 	.short	(.L_130 - .L_129)
.L_129:
        /*001c*/ 	.word	0x00000000
        /*0020*/ 	.short	0x0002
        /*0022*/ 	.short	0x0010
        /*0024*/ 	.byte	0x00, 0xf5, 0x21, 0x00


	//----- nvinfo : EIATTR_KPARAM_INFO
	.align		4
.L_130:
        /*0028*/ 	.byte	0x04, 0x17
        /*002a*/ 	.short	(.L_132 - .L_131)
.L_131:
        /*002c*/ 	.word	0x00000000
        /*0030*/ 	.short	0x0001
        /*0032*/ 	.short	0x0008
        /*0034*/ 	.byte	0x00, 0xf5, 0x21, 0x00


	//----- nvinfo : EIATTR_KPARAM_INFO
	.align		4
.L_132:
        /*0038*/ 	.byte	0x04, 0x17
        /*003a*/ 	.short	(.L_134 - .L_133)
.L_133:
        /*003c*/ 	.word	0x00000000
        /*0040*/ 	.short	0x0000
        /*0042*/ 	.short	0x0000
        /*0044*/ 	.byte	0x00, 0xf5, 0x21, 0x00


	//----- nvinfo : EIATTR_SPARSE_MMA_MASK
	.align		4
.L_134:
        /*0048*/ 	.byte	0x03, 0x50
        /*004a*/ 	.short	0x0000


	//----- nvinfo : EIATTR_MAXREG_COUNT
	.align		4
        /*004c*/ 	.byte	0x03, 0x1b
        /*004e*/ 	.short	0x00ff


	//----- nvinfo : EIATTR_MERCURY_ISA_VERSION
	.align		4
        /*0050*/ 	.byte	0x03, 0x5f
        /*0052*/ 	.short	0x0101


	//----- nvinfo : EIATTR_VRC_CTA_INIT_COUNT
	.align		4
        /*0054*/ 	.byte	0x02, 0x4a
	.zero		1
	.zero		1


	//----- nvinfo : EIATTR_EXIT_INSTR_OFFSETS
	.align		4
        /*0058*/ 	.byte	0x04, 0x1c
        /*005a*/ 	.short	(.L_136 - .L_135)


	//   ....[0]....
.L_135:
        /*005c*/ 	.word	0x00000090


	//   ....[1]....
        /*0060*/ 	.word	0x000001a0


	//----- nvinfo : EIATTR_CBANK_PARAM_SIZE
	.align		4
.L_136:
        /*0064*/ 	.byte	0x03, 0x19
        /*0066*/ 	.short	0x0020


	//----- nvinfo : EIATTR_PARAM_CBANK
	.align		4
        /*0068*/ 	.byte	0x04, 0x0a
        /*006a*/ 	.short	(.L_138 - .L_137)
	.align		4
.L_137:
        /*006c*/ 	.word	index@(.nv.constant0._Z34compute_delta_hidden_linear_kernelPKfS0_Pfm)
        /*0070*/ 	.short	0x0380
        /*0072*/ 	.short	0x0020


	//----- nvinfo : EIATTR_SW_WAR
	.align		4
.L_138:
        /*0074*/ 	.byte	0x04, 0x36
        /*0076*/ 	.short	(.L_140 - .L_139)
.L_139:
        /*0078*/ 	.word	0x00000008
.L_140:


//--------------------- .nv.info._Z33compute_delta_output_kernel_floatPKfS0_Pfm --------------------------
	.section	.nv.info._Z33compute_delta_output_kernel_floatPKfS0_Pfm,"",@"SHT_CUDA_INFO"
	.sectionflags	@""
	.align	4


	//----- nvinfo : EIATTR_CUDA_API_VERSION
	.align		4
        /*0000*/ 	.byte	0x04, 0x37
        /*0002*/ 	.short	(.L_142 - .L_141)
.L_141:
        /*0004*/ 	.word	0x00000082


	//----- nvinfo : EIATTR_KPARAM_INFO
	.align		4
.L_142:
        /*0008*/ 	.byte	0x04, 0x17
        /*000a*/ 	.short	(.L_144 - .L_143)
.L_143:
        /*000c*/ 	.word	0x00000000
        /*0010*/ 	.short	0x0003
        /*0012*/ 	.short	0x0018
        /*0014*/ 	.byte	0x00, 0xf0, 0x21, 0x00


	//----- nvinfo : EIATTR_KPARAM_INFO
	.align		4
.L_144:
        /*0018*/ 	.byte	0x04, 0x17
        /*001a*/ 	.short	(.L_146 - .L_145)
.L_145:
        /*001c*/ 	.word	0x00000000
        /*0020*/ 	.short	0x0002
        /*0022*/ 	.short	0x0010
        /*0024*/ 	.byte	0x00, 0xf5, 0x21, 0x00


	//----- nvinfo : EIATTR_KPARAM_INFO
	.align		4
.L_146:
        /*0028*/ 	.byte	0x04, 0x17
        /*002a*/ 	.short	(.L_148 - .L_147)
.L_147:
        /*002c*/ 	.word	0x00000000
        /*0030*/ 	.short	0x0001
        /*0032*/ 	.short	0x0008
        /*0034*/ 	.byte	0x00, 0xf5, 0x21, 0x00


	//----- nvinfo : EIATTR_KPARAM_INFO
	.align		4
.L_148:
        /*0038*/ 	.byte	0x04, 0x17
        /*003a*/ 	.short	(.L_150 - .L_149)
.L_149:
        /*003c*/ 	.word	0x00000000
        /*0040*/ 	.short	0x0000
        /*0042*/ 	.short	0x0000
        /*0044*/ 	.byte	0x00, 0xf5, 0x21, 0x00


	//----- nvinfo : EIATTR_SPARSE_MMA_MASK
	.align		4
.L_150:
        /*0048*/ 	.byte	0x03, 0x50
        /*004a*/ 	.short	0x0000


	//----- nvinfo : EIATTR_MAXREG_COUNT
	.align		4
        /*004c*/ 	.byte	0x03, 0x1b
        /*004e*/ 	.short	0x00ff


	//----- nvinfo : EIATTR_MERCURY_ISA_VERSION
	.align		4
        /*0050*/ 	.byte	0x03, 0x5f
        /*0052*/ 	.short	0x0101


	//----- nvinfo : EIATTR_VRC_CTA_INIT_COUNT
	.align		4
        /*0054*/ 	.byte	0x02, 0x4a
	.zero		1
	.zero		1


	//----- nvinfo : EIATTR_EXIT_INSTR_OFFSETS
	.align		4
        /*0058*/ 	.byte	0x04, 0x1c
        /*005a*/ 	.short	(.L_152 - .L_151)


	//   ....[0]....
.L_151:
        /*005c*/ 	.word	0x00000090


	//   ....[1]....
        /*0060*/ 	.word	0x00000190


	//----- nvinfo : EIATTR_CBANK_PARAM_SIZE
	.align		4
.L_152:
        /*0064*/ 	.byte	0x03, 0x19
        /*0066*/ 	.short	0x0020


	//----- nvinfo : EIATTR_PARAM_CBANK
	.align		4
        /*0068*/ 	.byte	0x04, 0x0a
        /*006a*/ 	.short	(.L_154 - .L_153)
	.align		4
.L_153:
        /*006c*/ 	.word	index@(.nv.constant0._Z33compute_delta_output_kernel_floatPKfS0_Pfm)
        /*0070*/ 	.short	0x0380
        /*0072*/ 	.short	0x0020


	//----- nvinfo : EIATTR_SW_WAR
	.align		4
.L_154:
        /*0074*/ 	.byte	0x04, 0x36
        /*0076*/ 	.short	(.L_156 - .L_155)
.L_155:
        /*0078*/ 	.word	0x00000008
.L_156:


//--------------------- .nv.info._Z28softmax_kernel_float_inplacePfii --------------------------
	.section	.nv.info._Z28softmax_kernel_float_inplacePfii,"",@"SHT_CUDA_INFO"
	.sectionflags	@""
	.align	4


	//----- nvinfo : EIATTR_CUDA_API_VERSION
	.align		4
        /*0000*/ 	.byte	0x04, 0x37
        /*0002*/ 	.short	(.L_158 - .L_157)
.L_157:
        /*0004*/ 	.word	0x00000082


	//----- nvinfo : EIATTR_KPARAM_INFO
	.align		4
.L_158:
        /*0008*/ 	.byte	0x04, 0x17
        /*000a*/ 	.short	(.L_160 - .L_159)
.L_159:
        /*000c*/ 	.word	0x00000000
        /*0010*/ 	.short	0x0002
        /*0012*/ 	.short	0x000c
        /*0014*/ 	.byte	0x00, 0xf0, 0x11, 0x00


	//----- nvinfo : EIATTR_KPARAM_INFO
	.align		4
.L_160:
        /*0018*/ 	.byte	0x04, 0x17
        /*001a*/ 	.short	(.L_162 - .L_161)
.L_161:
        /*001c*/ 	.word	0x00000000
        /*0020*/ 	.short	0x0001
        /*0022*/ 	.short	0x0008
        /*0024*/ 	.byte	0x00, 0xf0, 0x11, 0x00


	//----- nvinfo : EIATTR_KPARAM_INFO
	.align		4
.L_162:
        /*0028*/ 	.byte	0x04, 0x17
        /*002a*/ 	.short	(.L_164 - .L_163)
.L_163:
        /*002c*/ 	.word	0x00000000
        /*0030*/ 	.short	0x0000
        /*0032*/ 	.short	0x0000
        /*0034*/ 	.byte	0x00, 0xf5, 0x21, 0x00


	//----- nvinfo : EIATTR_SPARSE_MMA_MASK
	.align		4
.L_164:
        /*0038*/ 	.byte	0x03, 0x50
        /*003a*/ 	.short	0x0000


	//----- nvinfo : EIATTR_MAXREG_COUNT
	.align		4
        /*003c*/ 	.byte	0x03, 0x1b
        /*003e*/ 	.short	0x00ff


	//----- nvinfo : EIATTR_NUM_BARRIERS
	.align		4
        /*0040*/ 	.byte	0x02, 0x4c
        /*0042*/ 	.byte	0x01
	.zero		1


	//----- nvinfo : EIATTR_MERCURY_ISA_VERSION
	.align		4
        /*0044*/ 	.byte	0x03, 0x5f
        /*0046*/ 	.short	0x0101


	//----- nvinfo : EIATTR_VRC_CTA_INIT_COUNT
	.align		4
        /*0048*/ 	.byte	0x02, 0x4a
	.zero		1
	.zero		1


	//----- nvinfo : EIATTR_EXIT_INSTR_OFFSETS
	.align		4
        /*004c*/ 	.byte	0x04, 0x1c
        /*004e*/ 	.short	(.L_166 - .L_165)


	//   ....[0]....
.L_165:
        /*0050*/ 	.word	0x00000040


	//   ....[1]....
        /*0054*/ 	.word	0x000010b0


	//   ....[2]....
        /*0058*/ 	.word	0x00001490


	//   ....[3]....
        /*005c*/ 	.word	0x00001920


	//----- nvinfo : EIATTR_CRS_STACK_SIZE
	.align		4
.L_166:
        /*0060*/ 	.byte	0x04, 0x1e
        /*0062*/ 	.short	(.L_168 - .L_167)
.L_167:
        /*0064*/ 	.word	0x00000000


	//----- nvinfo : EIATTR_CBANK_PARAM_SIZE
	.align		4
.L_168:
        /*0068*/ 	.byte	0x03, 0x19
        /*006a*/ 	.short	0x0010


	//----- nvinfo : EIATTR_PARAM_CBANK
	.align		4
        /*006c*/ 	.byte	0x04, 0x0a
        /*006e*/ 	.short	(.L_170 - .L_169)
	.align		4
.L_169:
        /*0070*/ 	.word	index@(.nv.constant0._Z28softmax_kernel_float_inplacePfii)
        /*0074*/ 	.short	0x0380
        /*0076*/ 	.short	0x0010


	//----- nvinfo : EIATTR_SW_WAR
	.align		4
.L_170:
        /*0078*/ 	.byte	0x04, 0x36
        /*007a*/ 	.short	(.L_172 - .L_171)
.L_171:
        /*007c*/ 	.word	0x00000008
.L_172:


//--------------------- .nv.info._Z11relu_kernelPKfPfm --------------------------
	.section	.nv.info._Z11relu_kernelPKfPfm,"",@"SHT_CUDA_INFO"
	.sectionflags	@""
	.align	4


	//----- nvinfo : EIATTR_CUDA_API_VERSION
	.align		4
        /*0000*/ 	.byte	0x04, 0x37
        /*0002*/ 	.short	(.L_174 - .L_173)
.L_173:
        /*0004*/ 	.word	0x00000082


	//----- nvinfo : EIATTR_KPARAM_INFO
	.align		4
.L_174:
        /*0008*/ 	.byte	0x04, 0x17
        /*000a*/ 	.short	(.L_176 - .L_175)
.L_175:
        /*000c*/ 	.word	0x00000000
        /*0010*/ 	.short	0x0002
        /*0012*/ 	.short	0x0010
        /*0014*/ 	.byte	0x00, 0xf0, 0x21, 0x00


	//----- nvinfo : EIATTR_KPARAM_INFO
	.align		4
.L_176:
        /*0018*/ 	.byte	0x04, 0x17
        /*001a*/ 	.short	(.L_178 - .L_177)
.L_177:
        /*001c*/ 	.word	0x00000000
        /*0020*/ 	.short	0x0001
        /*0022*/ 	.short	0x0008
        /*0024*/ 	.byte	0x00, 0xf5, 0x21, 0x00


	//----- nvinfo : EIATTR_KPARAM_INFO
	.align		4
.L_178:
        /*0028*/ 	.byte	0x04, 0x17
        /*002a*/ 	.short	(.L_180 - .L_179)
.L_179:
        /*002c*/ 	.word	0x00000000
        /*0030*/ 	.short	0x0000
        /*0032*/ 	.short	0x0000
        /*0034*/ 	.byte	0x00, 0xf5, 0x21, 0x00


	//----- nvinfo : EIATTR_SPARSE_MMA_MASK
	.align		4
.L_180:
        /*0038*/ 	.byte	0x03, 0x50
        /*003a*/ 	.short	0x0000


	//----- nvinfo : EIATTR_MAXREG_COUNT
	.align		4
        /*003c*/ 	.byte	0x03, 0x1b
        /*003e*/ 	.short	0x00ff


	//----- nvinfo : EIATTR_MERCURY_ISA_VERSION
	.align		4
        /*0040*/ 	.byte	0x03, 0x5f
        /*0042*/ 	.short	0x0101


	//----- nvinfo : EIATTR_VRC_CTA_INIT_COUNT
	.align		4
        /*0044*/ 	.byte	0x02, 0x4a
	.zero		1
	.zero		1


	//----- nvinfo : EIATTR_EXIT_INSTR_OFFSETS
	.align		4
        /*0048*/ 	.byte	0x04, 0x1c
        /*004a*/ 	.short	(.L_182 - .L_181)


	//   ....[0]....
.L_181:
        /*004c*/ 	.word	0x00000090


	//   ....[1]....
        /*0050*/ 	.word	0x00000150


	//----- nvinfo : EIATTR_CBANK_PARAM_SIZE
	.align		4
.L_182:
        /*0054*/ 	.byte	0x03, 0x19
        /*0056*/ 	.short	0x0018


	//----- nvinfo : EIATTR_PARAM_CBANK
	.align		4
        /*0058*/ 	.byte	0x04, 0x0a
        /*005a*/ 	.short	(.L_184 - .L_183)
	.align		4
.L_183:
        /*005c*/ 	.word	index@(.nv.constant0._Z11relu_kernelPKfPfm)
        /*0060*/ 	.short	0x0380
        /*0062*/ 	.short	0x0018


	//----- nvinfo : EIATTR_SW_WAR
	.align		4
.L_184:
        /*0064*/ 	.byte	0x04, 0x36
        /*0066*/ 	.short	(.L_186 - .L_185)
.L_185:
        /*0068*/ 	.word	0x00000008
.L_186:


//--------------------- .nv.info._Z15bias_add_kernelPKfS0_Pfii --------------------------
	.section	.nv.info._Z15bias_add_kernelPKfS0_Pfii,"",@"SHT_CUDA_INFO"
	.sectionflags	@""
	.align	4


	//----- nvinfo : EIATTR_CUDA_API_VERSION
	.align		4
        /*0000*/ 	.byte	0x04, 0x37
        /*0002*/ 	.short	(.L_188 - .L_187)
.L_187:
        /*0004*/ 	.word	0x00000082


	//----- nvinfo : EIATTR_KPARAM_INFO
	.align		4
.L_188:
        /*0008*/ 	.byte	0x04, 0x17
        /*000a*/ 	.short	(.L_190 - .L_189)
.L_189:
        /*000c*/ 	.word	0x00000000
        /*0010*/ 	.short	0x0004
        /*0012*/ 	.short	0x001c
        /*0014*/ 	.byte	0x00, 0xf0, 0x11, 0x00


	//----- nvinfo : EIATTR_KPARAM_INFO
	.align		4
.L_190:
        /*0018*/ 	.byte	0x04, 0x17
        /*001a*/ 	.short	(.L_192 - .L_191)
.L_191:
        /*001c*/ 	.word	0x00000000
        /*0020*/ 	.short	0x0003
        /*0022*/ 	.short	0x0018
        /*0024*/ 	.byte	0x00, 0xf0, 0x11, 0x00


	//----- nvinfo : EIATTR_KPARAM_INFO
	.align		4
.L_192:
        /*0028*/ 	.byte	0x04, 0x17
        /*002a*/ 	.short	(.L_194 - .L_193)
.L_193:
        /*002c*/ 	.word	0x00000000
        /*0030*/ 	.short	0x0002
        /*0032*/ 	.short	0x0010
        /*0034*/ 	.byte	0x00, 0xf5, 0x21, 0x00


	//----- nvinfo : EIATTR_KPARAM_INFO
	.align		4
.L_194:
        /*0038*/ 	.byte	0x04, 0x17
        /*003a*/ 	.short	(.L_196 - .L_195)
.L_195:
        /*003c*/ 	.word	0x00000000
        /*0040*/ 	.short	0x0001
        /*0042*/ 	.short	0x0008
        /*0044*/ 	.byte	0x00, 0xf5, 0x21, 0x00


	//----- nvinfo : EIATTR_KPARAM_INFO
	.align		4
.L_196:
        /*0048*/ 	.byte	0x04, 0x17
        /*004a*/ 	.short	(.L_198 - .L_197)
.L_197:
        /*004c*/ 	.word	0x00000000
        /*0050*/ 	.short	0x0000
        /*0052*/ 	.short	0x0000
        /*0054*/ 	.byte	0x00, 0xf5, 0x21, 0x00


	//----- nvinfo : EIATTR_SPARSE_MMA_MASK
	.align		4
.L_198:
        /*0058*/ 	.byte	0x03, 0x50
        /*005a*/ 	.short	0x0000


	//----- nvinfo : EIATTR_MAXREG_COUNT
	.align		4
        /*005c*/ 	.byte	0x03, 0x1b
        /*005e*/ 	.short	0x00ff


	//----- nvinfo : EIATTR_MERCURY_ISA_VERSION
	.align		4
        /*0060*/ 	.byte	0x03, 0x5f
        /*0062*/ 	.short	0x0101


	//----- nvinfo : EIATTR_VRC_CTA_INIT_COUNT
	.align		4
        /*0064*/ 	.byte	0x02, 0x4a
	.zero		1
	.zero		1


	//----- nvinfo : EIATTR_EXIT_INSTR_OFFSETS
	.align		4
        /*0068*/ 	.byte	0x04, 0x1c
        /*006a*/ 	.short	(.L_200 - .L_199)


	//   ....[0]....
.L_199:
        /*006c*/ 	.word	0x000000c0


	//   ....[1]....
        /*0070*/ 	.word	0x00000210


	//----- nvinfo : EIATTR_CBANK_PARAM_SIZE
	.align		4
.L_200:
        /*0074*/ 	.byte	0x03, 0x19
        /*0076*/ 	.short	0x0020


	//----- nvinfo : EIATTR_PARAM_CBANK
	.align		4
        /*0078*/ 	.byte	0x04, 0x0a
        /*007a*/ 	.short	(.L_202 - .L_201)
	.align		4
.L_201:
        /*007c*/ 	.word	index@(.nv.constant0._Z15bias_add_kernelPKfS0_Pfii)
        /*0080*/ 	.short	0x0380
        /*0082*/ 	.short	0x0020


	//----- nvinfo : EIATTR_SW_WAR
	.align		4
.L_202:
        /*0084*/ 	.byte	0x04, 0x36
        /*0086*/ 	.short	(.L_204 - .L_203)
.L_203:
        /*0088*/ 	.word	0x00000008
.L_204:


//--------------------- .nv.info._Z17zero_buffer_floatPfm --------------------------
	.section	.nv.info._Z17zero_buffer_floatPfm,"",@"SHT_CUDA_INFO"
	.sectionflags	@""
	.align	4


	//----- nvinfo : EIATTR_CUDA_API_VERSION
	.align		4
        /*0000*/ 	.byte	0x04, 0x37
        /*0002*/ 	.short	(.L_206 - .L_205)
.L_205:
        /*0004*/ 	.word	0x00000082


	//----- nvinfo : EIATTR_KPARAM_INFO
	.align		4
.L_206:
        /*0008*/ 	.byte	0x04, 0x17
        /*000a*/ 	.short	(.L_208 - .L_207)
.L_207:
        /*000c*/ 	.word	0x00000000
        /*0010*/ 	.short	0x0001
        /*0012*/ 	.short	0x0008
        /*0014*/ 	.byte	0x00, 0xf0, 0x21, 0x00


	//----- nvinfo : EIATTR_KPARAM_INFO
	.align		4
.L_208:
        /*0018*/ 	.byte	0x04, 0x17
        /*001a*/ 	.short	(.L_210 - .L_209)
.L_209:
        /*001c*/ 	.word	0x00000000
        /*0020*/ 	.short	0x0000
        /*0022*/ 	.short	0x0000
        /*0024*/ 	.byte	0x00, 0xf5, 0x21, 0x00


	//----- nvinfo : EIATTR_SPARSE_MMA_MASK
	.align		4
.L_210:
        /*0028*/ 	.byte	0x03, 0x50
        /*002a*/ 	.short	0x0000


	//----- nvinfo : EIATTR_MAXREG_COUNT
	.align		4
        /*002c*/ 	.byte	0x03, 0x1b
        /*002e*/ 	.short	0x00ff


	//----- nvinfo : EIATTR_MERCURY_ISA_VERSION
	.align		4
        /*0030*/ 	.byte	0x03, 0x5f
        /*0032*/ 	.short	0x0101


	//----- nvinfo : EIATTR_VRC_CTA_INIT_COUNT
	.align		4
        /*0034*/ 	.byte	0x02, 0x4a
	.zero		1
	.zero		1


	//----- nvinfo : EIATTR_EXIT_INSTR_OFFSETS
	.align		4
        /*0038*/ 	.byte	0x04, 0x1c
        /*003a*/ 	.short	(.L_212 - .L_211)


	//   ....[0]....
.L_211:
        /*003c*/ 	.word	0x00000090


	//   ....[1]....
        /*0040*/ 	.word	0x000000f0


	//----- nvinfo : EIATTR_CBANK_PARAM_SIZE
	.align		4
.L_212:
        /*0044*/ 	.byte	0x03, 0x19
        /*0046*/ 	.short	0x0010


	//----- nvinfo : EIATTR_PARAM_CBANK
	.align		4
        /*0048*/ 	.byte	0x04, 0x0a
        /*004a*/ 	.short	(.L_214 - .L_213)
	.align		4
.L_213:
        /*004c*/ 	.word	index@(.nv.constant0._Z17zero_buffer_floatPfm)
        /*0050*/ 	.short	0x0380
        /*0052*/ 	.short	0x0010


	//----- nvinfo : EIATTR_SW_WAR
	.align		4
.L_214:
        /*0054*/ 	.byte	0x04, 0x36
        /*0056*/ 	.short	(.L_216 - .L_215)
.L_215:
        /*0058*/ 	.word	0x00000008
.L_216:


//--------------------- .nv.info._Z17init_biases_floatPfi --------------------------
	.section	.nv.info._Z17init_biases_floatPfi,"",@"SHT_CUDA_INFO"
	.sectionflags	@""
	.align	4


	//----- nvinfo : EIATTR_CUDA_API_VERSION
	.align		4
        /*0000*/ 	.byte	0x04, 0x37
        /*0002*/ 	.short	(.L_218 - .L_217)
.L_217:
        /*0004*/ 	.word	0x00000082


	//----- nvinfo : EIATTR_KPARAM_INFO
	.align		4
.L_218:
        /*0008*/ 	.byte	0x04, 0x17
        /*000a*/ 	.short	(.L_220 - .L_219)
.L_219:
        /*000c*/ 	.word	0x00000000
        /*0010*/ 	.short	0x0001
        /*0012*/ 	.short	0x0008
        /*0014*/ 	.byte	0x00, 0xf0, 0x11, 0x00


	//----- nvinfo : EIATTR_KPARAM_INFO
	.align		4
.L_220:
        /*0018*/ 	.byte	0x04, 0x17
        /*001a*/ 	.short	(.L_222 - .L_221)
.L_221:
        /*001c*/ 	.word	0x00000000
        /*0020*/ 	.short	0x0000
        /*0022*/ 	.short	0x0000
        /*0024*/ 	.byte	0x00, 0xf5, 0x21, 0x00


	//----- nvinfo : EIATTR_SPARSE_MMA_MASK
	.align		4
.L_222:
        /*0028*/ 	.byte	0x03, 0x50
        /*002a*/ 	.short	0x0000


	//----- nvinfo : EIATTR_MAXREG_COUNT
	.align		4
        /*002c*/ 	.byte	0x03, 0x1b
        /*002e*/ 	.short	0x00ff


	//----- nvinfo : EIATTR_MERCURY_ISA_VERSION
	.align		4
        /*0030*/ 	.byte	0x03, 0x5f
        /*0032*/ 	.short	0x0101


	//----- nvinfo : EIATTR_VRC_CTA_INIT_COUNT
	.align		4
        /*0034*/ 	.byte	0x02, 0x4a
	.zero		1
	.zero		1


	//----- nvinfo : EIATTR_EXIT_INSTR_OFFSETS
	.align		4
        /*0038*/ 	.byte	0x04, 0x1c
        /*003a*/ 	.short	(.L_224 - .L_223)


	//   ....[0]....
.L_223:
        /*003c*/ 	.word	0x00000070


	//   ....[1]....
        /*0040*/ 	.word	0x000000c0


	//----- nvinfo : EIATTR_CBANK_PARAM_SIZE
	.align		4
.L_224:
        /*0044*/ 	.byte	0x03, 0x19
        /*0046*/ 	.short	0x000c


	//----- nvinfo : EIATTR_PARAM_CBANK
	.align		4
        /*0048*/ 	.byte	0x04, 0x0a
        /*004a*/ 	.short	(.L_226 - .L_225)
	.align		4
.L_225:
        /*004c*/ 	.word	index@(.nv.constant0._Z17init_biases_floatPfi)
        /*0050*/ 	.short	0x0380
        /*0052*/ 	.short	0x000c


	//----- nvinfo : EIATTR_SW_WAR
	.align		4
.L_226:
        /*0054*/ 	.byte	0x04, 0x36
        /*0056*/ 	.short	(.L_228 - .L_227)
.L_227:
        /*0058*/ 	.word	0x00000008
.L_228:


//--------------------- .nv.info._Z25init_random_weights_floatPfiij --------------------------
	.section	.nv.info._Z25init_random_weights_floatPfiij,"",@"SHT_CUDA_INFO"
	.sectionflags	@""
	.align	4


	//----- nvinfo : EIATTR_CUDA_API_VERSION
	.align		4
        /*0000*/ 	.byte	0x04, 0x37
        /*0002*/ 	.short	(.L_230 - .L_229)
.L_229:
        /*0004*/ 	.word	0x00000082


	//----- nvinfo : EIATTR_KPARAM_INFO
	.align		4
.L_230:
        /*0008*/ 	.byte	0x04, 0x17
        /*000a*/ 	.short	(.L_232 - .L_231)
.L_231:
        /*000c*/ 	.word	0x00000000
        /*0010*/ 	.short	0x0003
        /*0012*/ 	.short	0x0010
        /*0014*/ 	.byte	0x00, 0xf0, 0x11, 0x00


	//----- nvinfo : EIATTR_KPARAM_INFO
	.align		4
.L_232:
        /*0018*/ 	.byte	0x04, 0x17
        /*001a*/ 	.short	(.L_234 - .L_233)
.L_233:
        /*001c*/ 	.word	0x00000000
        /*0020*/ 	.short	0x0002
        /*0022*/ 	.short	0x000c
        /*0024*/ 	.byte	0x00, 0xf0, 0x11, 0x00


	//----- nvinfo : EIATTR_KPARAM_INFO
	.align		4
.L_234:
        /*0028*/ 	.byte	0x04, 0x17
        /*002a*/ 	.short	(.L_236 - .L_235)
.L_235:
        /*002c*/ 	.word	0x00000000
        /*0030*/ 	.short	0x0001
        /*0032*/ 	.short	0x0008
        /*0034*/ 	.byte	0x00, 0xf0, 0x11, 0x00


	//----- nvinfo : EIATTR_KPARAM_INFO
	.align		4
.L_236:
        /*0038*/ 	.byte	0x04, 0x17
        /*003a*/ 	.short	(.L_238 - .L_237)
.L_237:
        /*003c*/ 	.word	0x00000000
        /*0040*/ 	.short	0x0000
        /*0042*/ 	.short	0x0000
        /*0044*/ 	.byte	0x00, 0xf5, 0x21, 0x00


	//----- nvinfo : EIATTR_SPARSE_MMA_MASK
	.align		4
.L_238:
        /*0048*/ 	.byte	0x03, 0x50
        /*004a*/ 	.short	0x0000


	//----- nvinfo : EIATTR_MAXREG_COUNT
	.align		4
        /*004c*/ 	.byte	0x03, 0x1b
        /*004e*/ 	.short	0x00ff


	//----- nvinfo : EIATTR_MERCURY_ISA_VERSION
	.align		4
        /*0050*/ 	.byte	0x03, 0x5f
        /*0052*/ 	.short	0x0101


	//----- nvinfo : EIATTR_VRC_CTA_INIT_COUNT
	.align		4
        /*0054*/ 	.byte	0x02, 0x4a
	.zero		1
	.zero		1


	//----- nvinfo : EIATTR_EXIT_INSTR_OFFSETS
	.align		4
        /*0058*/ 	.byte	0x04, 0x1c
        /*005a*/ 	.short	(.L_240 - .L_239)


	//   ....[0]....
.L_239:
        /*005c*/ 	.word	0x000000b0


	//   ....[1]....
        /*0060*/ 	.word	0x000003f0


	//----- nvinfo : EIATTR_CRS_STACK_SIZE
	.align		4
.L_240:
        /*0064*/ 	.byte	0x04, 0x1e
        /*0066*/ 	.short	(.L_242 - .L_241)
.L_241:
        /*0068*/ 	.word	0x00000000


	//----- nvinfo : EIATTR_CBANK_PARAM_SIZE
	.align		4
.L_242:
        /*006c*/ 	.byte	0x03, 0x19
        /*006e*/ 	.short	0x0014


	//----- nvinfo : EIATTR_PARAM_CBANK
	.align		4
        /*0070*/ 	.byte	0x04, 0x0a
        /*0072*/ 	.short	(.L_244 - .L_243)
	.align		4
.L_243:
        /*0074*/ 	.word	index@(.nv.constant0._Z25init_random_weights_floatPfiij)
        /*0078*/ 	.short	0x0380
        /*007a*/ 	.short	0x0014


	//----- nvinfo : EIATTR_SW_WAR
	.align		4
.L_244:
        /*007c*/ 	.byte	0x04, 0x36
        /*007e*/ 	.short	(.L_246 - .L_245)
.L_245:
        /*0080*/ 	.word	0x00000008
.L_246:


//--------------------- .nv.callgraph             --------------------------
	.section	.nv.callgraph,"",@"SHT_CUDA_CALLGRAPH"
	.align	4
	.sectionentsize	8
	.align		4
        /*0000*/ 	.word	0x00000000
	.align		4
        /*0004*/ 	.word	0xffffffff
	.align		4
        /*0008*/ 	.word	0x00000000
	.align		4
        /*000c*/ 	.word	0xfffffffe
	.align		4
        /*0010*/ 	.word	0x00000000
	.align		4
        /*0014*/ 	.word	0xfffffffd
	.align		4
        /*0018*/ 	.word	0x00000000
	.align		4
        /*001c*/ 	.word	0xfffffffc


//--------------------- .nv.constant4             --------------------------
	.section	.nv.constant4,"a",@progbits
	.align	8
	.align		8
.nv.constant4:
        /*0000*/ 	.dword	precalc_xorwow_matrix
	.align		8
        /*0008*/ 	.dword	precalc_xorwow_offset_matrix
	.align		8
        /*0010*/ 	.dword	mrg32k3aM1
	.align		8
        /*0018*/ 	.dword	mrg32k3aM2
	.align		8
        /*0020*/ 	.dword	mrg32k3aM1SubSeq
	.align		8
        /*0028*/ 	.dword	mrg32k3aM2SubSeq
	.align		8
        /*0030*/ 	.dword	mrg32k3aM1Seq
	.align		8
        /*0038*/ 	.dword	mrg32k3aM2Seq


//--------------------- .nv.constant3             --------------------------
	.section	.nv.constant3,"a",@progbits
	.align	8
.nv.constant3:
	.type		__cr_lgamma_table,@object
	.size		__cr_lgamma_table,(.L_8 - __cr_lgamma_table)
__cr_lgamma_table:
        /*0000*/ 	.byte	0x00, 0x00, 0x00, 0x00, 0x00, 0x00, 0x00, 0x00, 0x00, 0x00, 0x00, 0x00, 0x00, 0x00, 0x00, 0x00
        /*0010*/ 	.byte	0xef, 0x39, 0xfa, 0xfe, 0x42, 0x2e, 0xe6, 0x3f, 0x02, 0x20, 0x2a, 0xfa, 0x0b, 0xab, 0xfc, 0x3f
        /*0020*/ 	.byte	0xf9, 0x2c, 0x92, 0x7c, 0xa7, 0x6c, 0x09, 0x40, 0xc9, 0x79, 0x44, 0x3c, 0x64, 0x26, 0x13, 0x40
        /*0030*/ 	.byte	0xca, 0x01, 0xcf, 0x3a, 0x27, 0x51, 0x1a, 0x40, 0x30, 0xcc, 0x2d, 0xf3, 0xe1, 0x0c, 0x21, 0x40
        /*0040*/ 	.byte	0x0d, 0xb7, 0xfc, 0x82, 0x8e, 0x35, 0x25, 0x40
.L_8:


//--------------------- .text._Z26update_params_kernel_floatPfS_S_S_PKfS1_S1_S1_if --------------------------
	.section	.text._Z26update_params_kernel_floatPfS_S_S_PKfS1_S1_S1_if,"ax",@progbits
	.align	128
        .global         _Z26update_params_kernel_floatPfS_S_S_PKfS1_S1_S1_if
        .type           _Z26update_params_kernel_floatPfS_S_S_PKfS1_S1_S1_if,@function
        .size           _Z26update_params_kernel_floatPfS_S_S_PKfS1_S1_S1_if,(.L_x_78 - _Z26update_params_kernel_floatPfS_S_S_PKfS1_S1_S1_if)
        .other          _Z26update_params_kernel_floatPfS_S_S_PKfS1_S1_S1_if,@"STO_CUDA_ENTRY STV_DEFAULT"
_Z26update_params_kernel_floatPfS_S_S_PKfS1_S1_S1_if:
.text._Z26update_params_kernel_floatPfS_S_S_PKfS1_S1_S1_if:
[----:B------:R-:W-:Y:S01]  /*0000*/  LDC R1, c[0x0][0x37c] ;  /* 0x0000df00ff017b82 */ /* 0x000fe20000000800 */
[----:B------:R-:W0:Y:S01]  /*0010*/  LDCU UR5, c[0x0][0x3c0] ;  /* 0x00007800ff0577ac */ /* 0x000e220008000800 */
[----:B------:R-:W1:Y:S06]  /*0020*/  S2R R4, SR_TID.X ;  /* 0x0000000000047919 */ /* 0x000e6c0000002100 */
[----:B------:R-:W1:Y:S08]  /*0030*/  S2UR UR4, SR_CTAID.X ;  /* 0x00000000000479c3 */ /* 0x000e700000002500 */
[----:B------:R-:W1:Y:S01]  /*0040*/  LDC R3, c[0x0][0x360] ;  /* 0x0000d800ff037b82 */ /* 0x000e620000000800 */
[----:B0-----:R-:W-:-:S05]  /*0050*/  I2FP.F32.S32 R0, UR5 ;  /* 0x0000000500007c45 */ /* 0x001fca0008201400 */
[----:B------:R-:W-:-:S05]  /*0060*/  VIADD R2, R0, 0x1800000 ;  /* 0x0180000000027836 */ /* 0x000fca0000000000 */
[----:B------:R-:W-:-:S04]  /*0070*/  LOP3.LUT R2, R2, 0x7f800000, RZ, 0xc0, !PT ;  /* 0x7f80000002027812 */ /* 0x000fc800078ec0ff */
[----:B------:R-:W-:Y:S01]  /*0080*/  ISETP.GT.U32.AND P0, PT, R2, 0x1ffffff, PT ;  /* 0x01ffffff0200780c */ /* 0x000fe20003f04070 */
[----:B-1----:R-:W-:-:S12]  /*0090*/  IMAD R2, R3, UR4, R4 ;  /* 0x0000000403027c24 */ /* 0x002fd8000f8e0204 */
[----:B------:R-:W-:Y:S05]  /*00a0*/  @P0 BRA `(.L_x_0) ;  /* 0x0000000000100947 */ /* 0x000fea0003800000 */
[----:B------:R-:W-:-:S07]  /*00b0*/  MOV R4, 0xd0 ;  /* 0x000000d000047802 */ /* 0x000fce0000000f00 */
[----:B------:R-:W-:Y:S05]  /*00c0*/  CALL.REL.NOINC `($__internal_0_$__cuda_sm20_rcp_rn_f32_slowpath) ;  /* 0x0000000000e07944 */ /* 0x000fea0003c00000 */
[----:B------:R-:W-:Y:S01]  /*00d0*/  IMAD.MOV.U32 R0, RZ, RZ, R3 ;  /* 0x000000ffff007224 */ /* 0x000fe200078e0003 */
[----:B------:R-:W-:Y:S06]  /*00e0*/  BRA `(.L_x_1) ;  /* 0x0000000000107947 */ /* 0x000fec0003800000 */
.L_x_0:
[----:B------:R-:W0:Y:S02]  /*00f0*/  MUFU.RCP R3, R0 ;  /* 0x0000000000037308 */ /* 0x000e240000001000 */
[----:B0-----:R-:W-:-:S04]  /*0100*/  FFMA R4, R0, R3, -1 ;  /* 0xbf80000000047423 */ /* 0x001fc80000000003 */
[----:B------:R-:W-:-:S04]  /*0110*/  FADD.FTZ R4, -R4, -RZ ;  /* 0x800000ff04047221 */ /* 0x000fc80000010100 */
[----:B------:R-:W-:-:S07]  /*0120*/  FFMA R0, R3, R4, R3 ;  /* 0x0000000403007223 */ /* 0x000fce0000000003 */
.L_x_1:
[----:B------:R-:W-:Y:S01]  /*0130*/  ISETP.GT.U32.AND P0, PT, R2, 0x30fff, PT ;  /* 0x00030fff0200780c */ /* 0x000fe20003f04070 */
[----:B------:R-:W0:Y:S01]  /*0140*/  LDCU.64 UR4, c[0x0][0x358] ;  /* 0x00006b00ff0477ac */ /* 0x000e220008000a00 */
[----:B------:R-:W-:Y:S11]  /*0150*/  BSSY.RECONVERGENT B0, `(.L_x_2) ;  /* 0x0000017000007945 */ /* 0x000ff60003800200 */
[----:B------:R-:W-:Y:S05]  /*0160*/  @P0 BRA `(.L_x_3) ;  /* 0x0000000000540947 */ /* 0x000fea0003800000 */
[----:B------:R-:W1:Y:S08]  /*0170*/  LDC.64 R4, c[0x0][0x3a0] ;  /* 0x0000e800ff047b82 */ /* 0x000e700000000a00 */
[----:B------:R-:W2:Y:S08]  /*0180*/  LDC.64 R6, c[0x0][0x380] ;  /* 0x0000e000ff067b82 */ /* 0x000eb00000000a00 */
[----:B------:R-:W3:Y:S01]  /*0190*/  LDC R9, c[0x0][0x3c4] ;  /* 0x0000f100ff097b82 */ /* 0x000ee20000000800 */
[----:B-1----:R-:W-:-:S06]  /*01a0*/  IMAD.WIDE.U32 R4, R2, 0x4, R4 ;  /* 0x0000000402047825 */ /* 0x002fcc00078e0004 */
[----:B0-----:R-:W3:Y:S01]  /*01b0*/  LDG.E R4, desc[UR4][R4.64] ;  /* 0x0000000404047981 */ /* 0x001ee2000c1e1900 */
[----:B--2---:R-:W-:-:S05]  /*01c0*/  IMAD.WIDE.U32 R6, R2, 0x4, R6 ;  /* 0x0000000402067825 */ /* 0x004fca00078e0006 */
[----:B------:R-:W2:Y:S01]  /*01d0*/  LDG.E R8, desc[UR4][R6.64] ;  /* 0x0000000406087981 */ /* 0x000ea2000c1e1900 */
[----:B------:R-:W-:Y:S01]  /*01e0*/  ISETP.GT.U32.AND P0, PT, R2, 0x9ff, PT ;  /* 0x000009ff0200780c */ /* 0x000fe20003f04070 */
[----:B---3--:R-:W-:-:S04]  /*01f0*/  FMUL R3, R4, R9 ;  /* 0x0000000904037220 */ /* 0x008fc80000400000 */
[----:B--2---:R-:W-:-:S05]  /*0200*/  FFMA R3, R3, -R0, R8 ;  /* 0x8000000003037223 */ /* 0x004fca0000000008 */
[----:B------:R0:W-:Y:S03]  /*0210*/  STG.E desc[UR4][R6.64], R3 ;  /* 0x0000000306007986 */ /* 0x0001e6000c101904 */
[----:B------:R-:W-:Y:S05]  /*0220*/  @P0 EXIT ;  /* 0x000000000000094d */ /* 0x000fea0003800000 */
[----:B------:R-:W1:Y:S08]  /*0230*/  LDC.64 R4, c[0x0][0x3a8] ;  /* 0x0000ea00ff047b82 */ /* 0x000e700000000a00 */
[----:B0-----:R-:W0:Y:S01]  /*0240*/  LDC.64 R6, c[0x0][0x388] ;  /* 0x0000e200ff067b82 */ /* 0x001e220000000a00 */
[----:B-1----:R-:W-:-:S06]  /*0250*/  IMAD.WIDE.U32 R4, R2, 0x4, R4 ;  /* 0x0000000402047825 */ /* 0x002fcc00078e0004 */
[----:B------:R-:W2:Y:S01]  /*0260*/  LDG.E R4, desc[UR4][R4.64] ;  /* 0x0000000404047981 */ /* 0x000ea2000c1e1900 */
[----:B0-----:R-:W-:-:S05]  /*0270*/  IMAD.WIDE.U32 R6, R2, 0x4, R6 ;  /* 0x0000000402067825 */ /* 0x001fca00078e0006 */
[----:B------:R-:W3:Y:S01]  /*0280*/  LDG.E R8, desc[UR4][R6.64] ;  /* 0x0000000406087981 */ /* 0x000ee2000c1e1900 */
[----:B--2---:R-:W-:-:S04]  /*0290*/  FMUL R3, R4, R9 ;  /* 0x0000000904037220 */ /* 0x004fc80000400000 */
[----:B---3--:R-:W-:-:S05]  /*02a0*/  FFMA R3, R3, -R0, R8 ;  /* 0x8000000003037223 */ /* 0x008fca0000000008 */
[----:B------:R1:W-:Y:S02]  /*02b0*/  STG.E desc[UR4][R6.64], R3 ;  /* 0x0000000306007986 */ /* 0x0003e4000c101904 */
.L_x_3:
[----:B0-----:R-:W-:Y:S05]  /*02c0*/  BSYNC.RECONVERGENT B0 ;  /* 0x0000000000007941 */ /* 0x001fea0003800200 */
.L_x_2:
[----:B------:R-:W-:-:S13]  /*02d0*/  ISETP.GT.AND P0, PT, R2, 0xff, PT ;  /* 0x000000ff0200780c */ /* 0x000fda0003f04270 */
[----:B------:R-:W-:Y:S05]  /*02e0*/  @P0 EXIT ;  /* 0x000000000000094d */ /* 0x000fea0003800000 */
[----:B------:R-:W0:Y:S01]  /*02f0*/  LDC.64 R4, c[0x0][0x3b0] ;  /* 0x0000ec00ff047b82 */ /* 0x000e220000000a00 */
[----:B------:R-:W2:Y:S07]  /*0300*/  LDCU UR6, c[0x0][0x3c4] ;  /* 0x00007880ff0677ac */ /* 0x000eae0008000800 */
[----:B-1----:R-:W1:Y:S01]  /*0310*/  LDC.64 R6, c[0x0][0x390] ;  /* 0x0000e400ff067b82 */ /* 0x002e620000000a00 */
[----:B0-----:R-:W-:-:S06]  /*0320*/  IMAD.WIDE R4, R2, 0x4, R4 ;  /* 0x0000000402047825 */ /* 0x001fcc00078e0204 */
[----:B------:R-:W2:Y:S01]  /*0330*/  LDG.E R4, desc[UR4][R4.64] ;  /* 0x0000000404047981 */ /* 0x000ea2000c1e1900 */
[----:B-1----:R-:W-:-:S05]  /*0340*/  IMAD.WIDE R6, R2, 0x4, R6 ;  /* 0x0000000402067825 */ /* 0x002fca00078e0206 */
[----:B------:R-:W3:Y:S01]  /*0350*/  LDG.E R8, desc[UR4][R6.64] ;  /* 0x0000000406087981 */ /* 0x000ee2000c1e1900 */
[----:B------:R-:W-:Y:S01]  /*0360*/  ISETP.GT.AND P0, PT, R2, 0x9, PT ;  /* 0x000000090200780c */ /* 0x000fe20003f04270 */
[----:B--2---:R-:W-:-:S04]  /*0370*/  FMUL R3, R4, UR6 ;  /* 0x0000000604037c20 */ /* 0x004fc80008400000 */
[----:B---3--:R-:W-:-:S05]  /*0380*/  FFMA R3, R3, -R0, R8 ;  /* 0x8000000003037223 */ /* 0x008fca0000000008 */
[----:B------:R0:W-:Y:S03]  /*0390*/  STG.E desc[UR4][R6.64], R3 ;  /* 0x0000000306007986 */ /* 0x0001e6000c101904 */
[----:B------:R-:W-:Y:S05]  /*03a0*/  @P0 EXIT ;  /* 0x000000000000094d */ /* 0x000fea0003800000 */
[----:B------:R-:W1:Y:S08]  /*03b0*/  LDC.64 R4, c[0x0][0x3b8] ;  /* 0x0000ee00ff047b82 */ /* 0x000e700000000a00 */
[----:B0-----:R-:W0:Y:S01]  /*03c0*/  LDC.64 R6, c[0x0][0x398] ;  /* 0x0000e600ff067b82 */ /* 0x001e220000000a00 */
[----:B-1----:R-:W-:-:S06]  /*03d0*/  IMAD.WIDE R4, R2, 0x4, R4 ;  /* 0x0000000402047825 */ /* 0x002fcc00078e0204 */
[----:B------:R-:W2:Y:S01]  /*03e0*/  LDG.E R4, desc[UR4][R4.64] ;  /* 0x0000000404047981 */ /* 0x000ea2000c1e1900 */
[----:B0-----:R-:W-:-:S05]  /*03f0*/  IMAD.WIDE R2, R2, 0x4, R6 ;  /* 0x0000000402027825 */ /* 0x001fca00078e0206 */
[----:B------:R-:W3:Y:S01]  /*0400*/  LDG.E R6, desc[UR4][R2.64] ;  /* 0x0000000402067981 */ /* 0x000ee2000c1e1900 */
[----:B--2---:R-:W-:-:S04]  /*0410*/  FMUL R7, R4, UR6 ;  /* 0x0000000604077c20 */ /* 0x004fc80008400000 */
[----:B---3--:R-:W-:-:S05]  /*0420*/  FFMA R7, R7, -R0, R6 ;  /* 0x8000000007077223 */ /* 0x008fca0000000006 */
[----:B------:R-:W-:Y:S01]  /*0430*/  STG.E desc[UR4][R2.64], R7 ;  /* 0x0000000702007986 */ /* 0x000fe2000c101904 */
[----:B------:R-:W-:Y:S05]  /*0440*/  EXIT ;  /* 0x000000000000794d */ /* 0x000fea0003800000 */
        .weak           $__internal_0_$__cuda_sm20_rcp_rn_f32_slowpath
        .type           $__internal_0_$__cuda_sm20_rcp_rn_f32_slowpath,@function
        .size           $__internal_0_$__cuda_sm20_rcp_rn_f32_slowpath,(.L_x_78 - $__internal_0_$__cuda_sm20_rcp_rn_f32_slowpath)
$__internal_0_$__cuda_sm20_rcp_rn_f32_slowpath:
[----:B------:R-:W-:-:S04]  /*0450*/  SHF.L.U32 R3, R0, 0x1, RZ ;  /* 0x0000000100037819 */ /* 0x000fc800000006ff */
[----:B------:R-:W-:-:S04]  /*0460*/  SHF.R.U32.HI R3, RZ, 0x18, R3 ;  /* 0x00000018ff037819 */ /* 0x000fc80000011603 */
[----:B------:R-:W-:-:S13]  /*0470*/  ISETP.NE.U32.AND P0, PT, R3, RZ, PT ;  /* 0x000000ff0300720c */ /* 0x000fda0003f05070 */
[----:B------:R-:W-:Y:S05]  /*0480*/  @P0 BRA `(.L_x_4) ;  /* 0x00000000002c0947 */ /* 0x000fea0003800000 */
[----:B------:R-:W-:-:S05]  /*0490*/  IMAD.SHL.U32 R3, R0, 0x2, RZ ;  /* 0x0000000200037824 */ /* 0x000fca00078e00ff */
[----:B------:R-:W-:-:S13]  /*04a0*/  ISETP.NE.AND P0, PT, R3, RZ, PT ;  /* 0x000000ff0300720c */ /* 0x000fda0003f05270 */
[----:B------:R2:W3:Y:S01]  /*04b0*/  @!P0 MUFU.RCP R3, R0 ;  /* 0x0000000000038308 */ /* 0x0004e20000001000 */
[----:B------:R-:W-:Y:S05]  /*04c0*/  @!P0 BRA `(.L_x_5) ;  /* 0x0000000000a48947 */ /* 0x000fea0003800000 */
[----:B------:R-:W-:-:S04]  /*04d0*/  FFMA R5, R0, 1.84467440737095516160e+19, RZ ;  /* 0x5f80000000057823 */ /* 0x000fc800000000ff */
[----:B--2---:R-:W3:Y:S02]  /*04e0*/  MUFU.RCP R0, R5 ;  /* 0x0000000500007308 */ /* 0x004ee40000001000 */
[----:B---3--:R-:W-:-:S04]  /*04f0*/  FFMA R3, R5, R0, -1 ;  /* 0xbf80000005037423 */ /* 0x008fc80000000000 */
[----:B------:R-:W-:-:S04]  /*0500*/  FADD.FTZ R3, -R3, -RZ ;  /* 0x800000ff03037221 */ /* 0x000fc80000010100 */
[----:B------:R-:W-:-:S04]  /*0510*/  FFMA R0, R0, R3, R0 ;  /* 0x0000000300007223 */ /* 0x000fc80000000000 */
[----:B------:R-:W-:Y:S01]  /*0520*/  FFMA R3, R0, 1.84467440737095516160e+19, RZ ;  /* 0x5f80000000037823 */ /* 0x000fe200000000ff */
[----:B------:R-:W-:Y:S06]  /*0530*/  BRA `(.L_x_5) ;  /* 0x0000000000887947 */ /* 0x000fec0003800000 */
.L_x_4:
[----:B------:R-:W-:-:S04]  /*0540*/  IADD3 R5, PT, PT, R3, -0xfd, RZ ;  /* 0xffffff0303057810 */ /* 0x000fc80007ffe0ff */
[----:B------:R-:W-:-:S13]  /*0550*/  ISETP.GT.U32.AND P0, PT, R5, 0x1, PT ;  /* 0x000000010500780c */ /* 0x000fda0003f04070 */
[----:B------:R-:W-:Y:S05]  /*0560*/  @P0 BRA `(.L_x_6) ;  /* 0x0000000000780947 */ /* 0x000fea0003800000 */
[----:B------:R-:W-:Y:S01]  /*0570*/  LOP3.LUT R6, R0, 0x7fffff, RZ, 0xc0, !PT ;  /* 0x007fffff00067812 */ /* 0x000fe200078ec0ff */
[----:B------:R-:W-:Y:S01]  /*0580*/  IMAD.MOV.U32 R10, RZ, RZ, 0x3 ;  /* 0x00000003ff0a7424 */ /* 0x000fe200078e00ff */
[----:B------:R-:W-:Y:S02]  /*0590*/  IADD3 R3, PT, PT, R3, -0xfc, RZ ;  /* 0xffffff0403037810 */ /* 0x000fe40007ffe0ff */
[----:B------:R-:W-:Y:S02]  /*05a0*/  LOP3.LUT R6, R6, 0x3f800000, RZ, 0xfc, !PT ;  /* 0x3f80000006067812 */ /* 0x000fe400078efcff */
[----:B------:R-:W-:Y:S02]  /*05b0*/  SHF.L.U32 R11, R10, R5, RZ ;  /* 0x000000050a0b7219 */ /* 0x000fe400000006ff */
[----:B------:R-:W0:Y:S02]  /*05c0*/  MUFU.RCP R7, R6 ;  /* 0x0000000600077308 */ /* 0x000e240000001000 */
[----:B0-----:R-:W-:-:S04]  /*05d0*/  FFMA R8, R6, R7, -1 ;  /* 0xbf80000006087423 */ /* 0x001fc80000000007 */
[----:B------:R-:W-:-:S04]  /*05e0*/  FADD.FTZ R8, -R8, -RZ ;  /* 0x800000ff08087221 */ /* 0x000fc80000010100 */
[CCC-:B------:R-:W-:Y:S01]  /*05f0*/  FFMA.RM R9, R7.reuse, R8.reuse, R7.reuse ;  /* 0x0000000807097223 */ /* 0x1c0fe20000004007 */
[----:B------:R-:W-:-:S04]  /*0600*/  FFMA.RP R8, R7, R8, R7 ;  /* 0x0000000807087223 */ /* 0x000fc80000008007 */
[C---:B------:R-:W-:Y:S02]  /*0610*/  LOP3.LUT R7, R9.reuse, 0x7fffff, RZ, 0xc0, !PT ;  /* 0x007fffff09077812 */ /* 0x040fe400078ec0ff */
[----:B------:R-:W-:Y:S02]  /*0620*/  FSETP.NEU.FTZ.AND P0, PT, R9, R8, PT ;  /* 0x000000080900720b */ /* 0x000fe40003f1d000 */
[----:B------:R-:W-:Y:S02]  /*0630*/  LOP3.LUT R8, R7, 0x800000, RZ, 0xfc, !PT ;  /* 0x0080000007087812 */ /* 0x000fe400078efcff */
[----:B------:R-:W-:Y:S02]  /*0640*/  SEL R7, RZ, 0xffffffff, !P0 ;  /* 0xffffffffff077807 */ /* 0x000fe40004000000 */
[----:B------:R-:W-:Y:S02]  /*0650*/  LOP3.LUT R6, R11, R8, RZ, 0xc0, !PT ;  /* 0x000000080b067212 */ /* 0x000fe400078ec0ff */
[----:B------:R-:W-:-:S02]  /*0660*/  IADD3 R7, PT, PT, -R7, RZ, RZ ;  /* 0x000000ff07077210 */ /* 0x000fc40007ffe1ff */
[-C--:B------:R-:W-:Y:S02]  /*0670*/  SHF.R.U32.HI R6, RZ, R5.reuse, R6 ;  /* 0x00000005ff067219 */ /* 0x080fe40000011606 */
[--C-:B------:R-:W-:Y:S02]  /*0680*/  LOP3.LUT P1, RZ, R7, R5, R8.reuse, 0xf8, !PT ;  /* 0x0000000507ff7212 */ /* 0x100fe4000782f808 */
[C---:B------:R-:W-:Y:S02]  /*0690*/  LOP3.LUT P0, RZ, R6.reuse, 0x1, RZ, 0xc0, !PT ;  /* 0x0000000106ff7812 */ /* 0x040fe4000780c0ff */
[----:B------:R-:W-:Y:S02]  /*06a0*/  LOP3.LUT P2, RZ, R6, 0x2, RZ, 0xc0, !PT ;  /* 0x0000000206ff7812 */ /* 0x000fe4000784c0ff */
[----:B------:R-:W-:Y:S02]  /*06b0*/  SHF.R.U32.HI R3, RZ, R3, R8 ;  /* 0x00000003ff037219 */ /* 0x000fe40000011608 */
[----:B------:R-:W-:-:S02]  /*06c0*/  PLOP3.LUT P0, PT, P0, P1, P2, 0xe0, 0x0 ;  /* 0x000000000000781c */ /* 0x000fc40000703c20 */
[----:B------:R-:W-:Y:S02]  /*06d0*/  LOP3.LUT P1, RZ, R0, 0x7fffff, RZ, 0xc0, !PT ;  /* 0x007fffff00ff7812 */ /* 0x000fe4000782c0ff */
[----:B------:R-:W-:-:S05]  /*06e0*/  SEL R5, RZ, 0x1, !P0 ;  /* 0x00000001ff057807 */ /* 0x000fca0004000000 */
[----:B------:R-:W-:-:S05]  /*06f0*/  IMAD.MOV R5, RZ, RZ, -R5 ;  /* 0x000000ffff057224 */ /* 0x000fca00078e0a05 */
[----:B------:R-:W-:-:S13]  /*0700*/  ISETP.GE.AND P0, PT, R5, RZ, PT ;  /* 0x000000ff0500720c */ /* 0x000fda0003f06270 */
[----:B------:R-:W-:-:S05]  /*0710*/  @!P0 VIADD R3, R3, 0x1 ;  /* 0x0000000103038836 */ /* 0x000fca0000000000 */
[----:B------:R-:W-:-:S04]  /*0720*/  @!P1 SHF.L.U32 R3, R3, 0x1, RZ ;  /* 0x0000000103039819 */ /* 0x000fc800000006ff */
[----:B------:R-:W-:Y:S01]  /*0730*/  LOP3.LUT R3, R3, 0x80000000, R0, 0xf8, !PT ;  /* 0x8000000003037812 */ /* 0x000fe200078ef800 */
[----:B------:R-:W-:Y:S06]  /*0740*/  BRA `(.L_x_5) ;  /* 0x0000000000047947 */ /* 0x000fec0003800000 */
.L_x_6:
[----:B------:R0:W1:Y:S02]  /*0750*/  MUFU.RCP R3, R0 ;  /* 0x0000000000037308 */ /* 0x0000640000001000 */
.L_x_5:
[----:B------:R-:W-:-:S04]  /*0760*/  HFMA2 R5, -RZ, RZ, 0, 0 ;  /* 0x00000000ff057431 */ /* 0x000fc800000001ff */
[----:B0123--:R-:W-:Y:S05]  /*0770*/  RET.REL.NODEC R4 `(_Z26update_params_kernel_floatPfS_S_S_PKfS1_S1_S1_if) ;  /* 0xfffffff804207950 */ /* 0x00ffea0003c3ffff */
.L_x_7:
[----:B------:R-:W-:-:S00]  /*0780*/  BRA `(.L_x_7) ;  /* 0xfffffffc00fc7947 */ /* 0x000fc0000383ffff */
[----:B------:R-:W-:-:S00]  /*0790*/  NOP ;  /* 0x0000000000007918 */ /* 0x000fc00000000000 */
        /* <DEDUP_REMOVED lines=14> */
.L_x_78:


//--------------------- .text._Z29compute_bias_gradients_kernelPKfPfii --------------------------
	.section	.text._Z29compute_bias_gradients_kernelPKfPfii,"ax",@progbits
	.align	128
        .global         _Z29compute_bias_gradients_kernelPKfPfii
        .type           _Z29compute_bias_gradients_kernelPKfPfii,@function
        .size           _Z29compute_bias_gradients_kernelPKfPfii,(.L_x_83 - _Z29compute_bias_gradients_kernelPKfPfii)
        .other          _Z29compute_bias_gradients_kernelPKfPfii,@"STO_CUDA_ENTRY STV_DEFAULT"
_Z29compute_bias_gradients_kernelPKfPfii:
.text._Z29compute_bias_gradients_kernelPKfPfii:
[----:B------:R-:W-:Y:S01]  /*0000*/  LDC R1, c[0x0][0x37c] ;  /* 0x0000df00ff017b82 */ /* 0x000fe20000000800 */
[----:B------:R-:W0:Y:S01]  /*0010*/  S2R R5, SR_CTAID.X ;  /* 0x0000000000057919 */ /* 0x000e220000002500 */
[----:B------:R-:W0:Y:S02]  /*0020*/  LDCU UR4, c[0x0][0x390] ;  /* 0x00007200ff0477ac */ /* 0x000e240008000800 */
[----:B0-----:R-:W-:-:S13]  /*0030*/  ISETP.GE.AND P0, PT, R5, UR4, PT ;  /* 0x0000000405007c0c */ /* 0x001fda000bf06270 */
[----:B------:R-:W-:Y:S05]  /*0040*/  @P0 EXIT ;  /* 0x000000000000094d */ /* 0x000fea0003800000 */
[----:B------:R-:W0:Y:S01]  /*0050*/  S2R R2, SR_TID.X ;  /* 0x0000000000027919 */ /* 0x000e220000002100 */
[----:B------:R-:W0:Y:S01]  /*0060*/  LDCU UR5, c[0x0][0x394] ;  /* 0x00007280ff0577ac */ /* 0x000e220008000800 */
[----:B------:R-:W-:Y:S01]  /*0070*/  BSSY.RECONVERGENT B0, `(.L_x_8) ;  /* 0x000005a000007945 */ /* 0x000fe20003800200 */
[----:B------:R-:W-:Y:S01]  /*0080*/  IMAD.MOV.U32 R0, RZ, RZ, RZ ;  /* 0x000000ffff007224 */ /* 0x000fe200078e00ff */
[----:B------:R-:W1:Y:S01]  /*0090*/  LDCU UR4, c[0x0][0x360] ;  /* 0x00006c00ff0477ac */ /* 0x000e620008000800 */
[----:B------:R-:W2:Y:S01]  /*00a0*/  LDCU.64 UR6, c[0x0][0x358] ;  /* 0x00006b00ff0677ac */ /* 0x000ea20008000a00 */
[----:B------:R-:W3:Y:S01]  /*00b0*/  LDCU.64 UR10, c[0x0][0x380] ;  /* 0x00007000ff0a77ac */ /* 0x000ee20008000a00 */
[----:B-1----:R-:W-:Y:S01]  /*00c0*/  IMAD.U32 R7, RZ, RZ, UR4 ;  /* 0x00000004ff077e24 */ /* 0x002fe2000f8e00ff */
[----:B0-----:R-:W-:-:S13]  /*00d0*/  ISETP.GE.AND P0, PT, R2, UR5, PT ;  /* 0x0000000502007c0c */ /* 0x001fda000bf06270 */
[----:B--23--:R-:W-:Y:S05]  /*00e0*/  @P0 BRA `(.L_x_9) ;  /* 0x0000000400480947 */ /* 0x00cfea0003800000 */
[----:B------:R-:W0:Y:S01]  /*00f0*/  I2F.U32.RP R6, R7 ;  /* 0x0000000700067306 */ /* 0x000e220000209000 */
[C---:B------:R-:W-:Y:S01]  /*0100*/  IMAD.IADD R0, R7.reuse, 0x1, R2 ;  /* 0x0000000107007824 */ /* 0x040fe200078e0202 */
[----:B------:R-:W-:Y:S01]  /*0110*/  IADD3 R13, PT, PT, RZ, -R7, RZ ;  /* 0x80000007ff0d7210 */ /* 0x000fe20007ffe0ff */
[----:B------:R-:W-:Y:S01]  /*0120*/  BSSY.RECONVERGENT B1, `(.L_x_10) ;  /* 0x000002f000017945 */ /* 0x000fe20003800200 */
[----:B------:R-:W-:Y:S02]  /*0130*/  ISETP.NE.U32.AND P2, PT, R7, RZ, PT ;  /* 0x000000ff0700720c */ /* 0x000fe40003f45070 */
[C---:B------:R-:W-:Y:S02]  /*0140*/  ISETP.GE.U32.AND P0, PT, R0.reuse, UR5, PT ;  /* 0x0000000500007c0c */ /* 0x040fe4000bf06070 */
[----:B------:R-:W-:Y:S02]  /*0150*/  VIMNMX.U32 R11, PT, PT, R0, UR5, !PT ;  /* 0x00000005000b7c48 */ /* 0x000fe4000ffe0000 */
[----:B------:R-:W-:-:S04]  /*0160*/  SEL R4, RZ, 0x1, P0 ;  /* 0x00000001ff047807 */ /* 0x000fc80000000000 */
[----:B------:R-:W-:Y:S01]  /*0170*/  IADD3 R0, PT, PT, R11, -R0, -R4 ;  /* 0x800000000b007210 */ /* 0x000fe20007ffe804 */
[----:B0-----:R-:W0:Y:S02]  /*0180*/  MUFU.RCP R6, R6 ;  /* 0x0000000600067308 */ /* 0x001e240000001000 */
[----:B0-----:R-:W-:-:S06]  /*0190*/  VIADD R8, R6, 0xffffffe ;  /* 0x0ffffffe06087836 */ /* 0x001fcc0000000000 */
[----:B------:R0:W1:Y:S02]  /*01a0*/  F2I.FTZ.U32.TRUNC.NTZ R9, R8 ;  /* 0x0000000800097305 */ /* 0x000064000021f000 */
[----:B0-----:R-:W-:Y:S02]  /*01b0*/  IMAD.MOV.U32 R8, RZ, RZ, RZ ;  /* 0x000000ffff087224 */ /* 0x001fe400078e00ff */
[----:B-1----:R-:W-:-:S04]  /*01c0*/  IMAD R13, R13, R9, RZ ;  /* 0x000000090d0d7224 */ /* 0x002fc800078e02ff */
[----:B------:R-:W-:-:S06]  /*01d0*/  IMAD.HI.U32 R9, R9, R13, R8 ;  /* 0x0000000d09097227 */ /* 0x000fcc00078e0008 */
[----:B------:R-:W-:-:S05]  /*01e0*/  IMAD.HI.U32 R9, R9, R0, RZ ;  /* 0x0000000009097227 */ /* 0x000fca00078e00ff */
[----:B------:R-:W-:-:S05]  /*01f0*/  IADD3 R6, PT, PT, -R9, RZ, RZ ;  /* 0x000000ff09067210 */ /* 0x000fca0007ffe1ff */
[----:B------:R-:W-:-:S05]  /*0200*/  IMAD R0, R7, R6, R0 ;  /* 0x0000000607007224 */ /* 0x000fca00078e0200 */
[----:B------:R-:W-:-:S13]  /*0210*/  ISETP.GE.U32.AND P0, PT, R0, R7, PT ;  /* 0x000000070000720c */ /* 0x000fda0003f06070 */
[----:B------:R-:W-:Y:S02]  /*0220*/  @P0 IMAD.IADD R0, R0, 0x1, -R7 ;  /* 0x0000000100000824 */ /* 0x000fe400078e0a07 */
[----:B------:R-:W-:-:S03]  /*0230*/  @P0 VIADD R9, R9, 0x1 ;  /* 0x0000000109090836 */ /* 0x000fc60000000000 */
[----:B------:R-:W-:-:S13]  /*0240*/  ISETP.GE.U32.AND P1, PT, R0, R7, PT ;  /* 0x000000070000720c */ /* 0x000fda0003f26070 */
[----:B------:R-:W-:Y:S02]  /*0250*/  @P1 IADD3 R9, PT, PT, R9, 0x1, RZ ;  /* 0x0000000109091810 */ /* 0x000fe40007ffe0ff */
[----:B------:R-:W-:-:S05]  /*0260*/  @!P2 LOP3.LUT R9, RZ, R7, RZ, 0x33, !PT ;  /* 0x00000007ff09a212 */ /* 0x000fca00078e33ff */
[----:B------:R-:W-:Y:S01]  /*0270*/  IMAD.IADD R6, R4, 0x1, R9 ;  /* 0x0000000104067824 */ /* 0x000fe200078e0209 */
[----:B------:R-:W-:-:S04]  /*0280*/  MOV R4, R2 ;  /* 0x0000000200047202 */ /* 0x000fc80000000f00 */
[C---:B------:R-:W-:Y:S02]  /*0290*/  LOP3.LUT R0, R6.reuse, 0x3, RZ, 0xc0, !PT ;  /* 0x0000000306007812 */ /* 0x040fe400078ec0ff */
[----:B------:R-:W-:Y:S02]  /*02a0*/  ISETP.GE.U32.AND P0, PT, R6, 0x3, PT ;  /* 0x000000030600780c */ /* 0x000fe40003f06070 */
[----:B------:R-:W-:Y:S01]  /*02b0*/  ISETP.NE.AND P1, PT, R0, 0x3, PT ;  /* 0x000000030000780c */ /* 0x000fe20003f25270 */
[----:B------:R-:W-:-:S12]  /*02c0*/  IMAD.MOV.U32 R0, RZ, RZ, RZ ;  /* 0x000000ffff007224 */ /* 0x000fd800078e00ff */
[----:B------:R-:W-:Y:S05]  /*02d0*/  @!P1 BRA `(.L_x_11) ;  /* 0x00000000004c9947 */ /* 0x000fea0003800000 */
[----:B------:R-:W0:Y:S01]  /*02e0*/  LDCU.64 UR8, c[0x0][0x380] ;  /* 0x00007000ff0877ac */ /* 0x000e220008000a00 */
[----:B------:R-:W-:Y:S02]  /*02f0*/  IMAD.MOV.U32 R3, RZ, RZ, RZ ;  /* 0x000000ffff037224 */ /* 0x000fe400078e00ff */
[----:B------:R-:W-:Y:S02]  /*0300*/  VIADD R0, R6, 0x1 ;  /* 0x0000000106007836 */ /* 0x000fe40000000000 */
[----:B------:R-:W-:-:S03]  /*0310*/  IMAD.WIDE.U32 R8, R5, UR5, R2 ;  /* 0x0000000505087c25 */ /* 0x000fc6000f8e0002 */
[----:B------:R-:W-:Y:S01]  /*0320*/  LOP3.LUT R6, R0, 0x3, RZ, 0xc0, !PT ;  /* 0x0000000300067812 */ /* 0x000fe200078ec0ff */
[----:B------:R-:W-:Y:S02]  /*0330*/  HFMA2 R0, -RZ, RZ, 0, 0 ;  /* 0x00000000ff007431 */ /* 0x000fe400000001ff */
[----:B------:R-:W-:Y:S02]  /*0340*/  IMAD.MOV.U32 R4, RZ, RZ, R2 ;  /* 0x000000ffff047224 */ /* 0x000fe400078e0002 */
[----:B------:R-:W-:Y:S01]  /*0350*/  IMAD.MOV R6, RZ, RZ, -R6 ;  /* 0x000000ffff067224 */ /* 0x000fe200078e0a06 */
[----:B0-----:R-:W-:-:S04]  /*0360*/  LEA R10, P1, R8, UR8, 0x2 ;  /* 0x00000008080a7c11 */ /* 0x001fc8000f8210ff */
[----:B------:R-:W-:-:S09]  /*0370*/  LEA.HI.X R9, R8, UR9, R9, 0x2, P1 ;  /* 0x0000000908097c11 */ /* 0x000fd200088f1409 */
.L_x_12:
[----:B------:R-:W-:-:S05]  /*0380*/  MOV R11, R9 ;  /* 0x00000009000b7202 */ /* 0x000fca0000000f00 */
[----:B------:R0:W2:Y:S01]  /*0390*/  LDG.E R13, desc[UR6][R10.64] ;  /* 0x000000060a0d7981 */ /* 0x0000a2000c1e1900 */
[----:B------:R-:W-:Y:S01]  /*03a0*/  VIADD R6, R6, 0x1 ;  /* 0x0000000106067836 */ /* 0x000fe20000000000 */
[C---:B------:R-:W-:Y:S01]  /*03b0*/  IADD3 R4, PT, PT, R7.reuse, R4, RZ ;  /* 0x0000000407047210 */ /* 0x040fe20007ffe0ff */
[----:B------:R-:W-:-:S03]  /*03c0*/  IMAD.WIDE.U32 R8, R7, 0x4, R10 ;  /* 0x0000000407087825 */ /* 0x000fc600078e000a */
[----:B------:R-:W-:Y:S01]  /*03d0*/  ISETP.NE.AND P1, PT, R6, RZ, PT ;  /* 0x000000ff0600720c */ /* 0x000fe20003f25270 */
[----:B0-----:R-:W-:Y:S02]  /*03e0*/  IMAD.MOV.U32 R10, RZ, RZ, R8 ;  /* 0x000000ffff0a7224 */ /* 0x001fe400078e0008 */
[----:B--2---:R-:W-:-:S10]  /*03f0*/  FADD R0, R13, R0 ;  /* 0x000000000d007221 */ /* 0x004fd40000000000 */
[----:B------:R-:W-:Y:S05]  /*0400*/  @P1 BRA `(.L_x_12) ;  /* 0xfffffffc00dc1947 */ /* 0x000fea000383ffff */
.L_x_11:
[----:B------:R-:W-:Y:S05]  /*0410*/  BSYNC.RECONVERGENT B1 ;  /* 0x0000000000017941 */ /* 0x000fea0003800200 */
.L_x_10:
[----:B------:R-:W-:Y:S05]  /*0420*/  @!P0 BRA `(.L_x_9) ;  /* 0x0000000000788947 */ /* 0x000fea0003800000 */
.L_x_13:
[----:B------:R-:W-:Y:S01]  /*0430*/  MOV R9, RZ ;  /* 0x000000ff00097202 */ /* 0x000fe20000000f00 */
[--C-:B------:R-:W-:Y:S02]  /*0440*/  IMAD.MOV.U32 R8, RZ, RZ, R4.reuse ;  /* 0x000000ffff087224 */ /* 0x100fe400078e0004 */
[----:B------:R-:W-:Y:S02]  /*0450*/  IMAD.IADD R12, R7, 0x1, R4 ;  /* 0x00000001070c7824 */ /* 0x000fe400078e0204 */
[----:B------:R-:W-:-:S04]  /*0460*/  IMAD.WIDE.U32 R10, R5, UR5, R8 ;  /* 0x00000005050a7c25 */ /* 0x000fc8000f8e0008 */
[----:B------:R-:W-:Y:S01]  /*0470*/  IMAD.MOV.U32 R13, RZ, RZ, RZ ;  /* 0x000000ffff0d7224 */ /* 0x000fe200078e00ff */
[C---:B------:R-:W-:Y:S01]  /*0480*/  LEA R16, P0, R10.reuse, UR10, 0x2 ;  /* 0x0000000a0a107c11 */ /* 0x040fe2000f8010ff */
[--C-:B------:R-:W-:Y:S02]  /*0490*/  IMAD.IADD R14, R7, 0x1, R12.reuse ;  /* 0x00000001070e7824 */ /* 0x100fe400078e020c */
[----:B------:R-:W-:Y:S01]  /*04a0*/  IMAD.WIDE.U32 R12, R5, UR5, R12 ;  /* 0x00000005050c7c25 */ /* 0x000fe2000f8e000c */
[----:B------:R-:W-:Y:S02]  /*04b0*/  LEA.HI.X R17, R10, UR11, R11, 0x2, P0 ;  /* 0x0000000b0a117c11 */ /* 0x000fe400080f140b */
[----:B------:R-:W-:Y:S01]  /*04c0*/  IADD3 R8, PT, PT, R7, R14, RZ ;  /* 0x0000000e07087210 */ /* 0x000fe20007ffe0ff */
[----:B------:R-:W-:Y:S01]  /*04d0*/  IMAD.MOV.U32 R15, RZ, RZ, RZ ;  /* 0x000000ffff0f7224 */ /* 0x000fe200078e00ff */
[C---:B------:R-:W-:Y:S02]  /*04e0*/  LEA R10, P0, R12.reuse, UR10, 0x2 ;  /* 0x0000000a0c0a7c11 */ /* 0x040fe4000f8010ff */
[----:B------:R-:W2:Y:S01]  /*04f0*/  LDG.E R17, desc[UR6][R16.64] ;  /* 0x0000000610117981 */ /* 0x000ea2000c1e1900 */
[----:B------:R-:W-:Y:S01]  /*0500*/  IMAD.WIDE.U32 R14, R5, UR5, R14 ;  /* 0x00000005050e7c25 */ /* 0x000fe2000f8e000e */
[----:B------:R-:W-:-:S03]  /*0510*/  LEA.HI.X R11, R12, UR11, R13, 0x2, P0 ;  /* 0x0000000b0c0b7c11 */ /* 0x000fc600080f140d */
[----:B------:R-:W-:Y:S01]  /*0520*/  IMAD.WIDE.U32 R20, R5, UR5, R8 ;  /* 0x0000000505147c25 */ /* 0x000fe2000f8e0008 */
[C---:B------:R-:W-:Y:S02]  /*0530*/  LEA R18, P1, R14.reuse, UR10, 0x2 ;  /* 0x0000000a0e127c11 */ /* 0x040fe4000f8210ff */
[----:B------:R-:W3:Y:S02]  /*0540*/  LDG.E R11, desc[UR6][R10.64] ;  /* 0x000000060a0b7981 */ /* 0x000ee4000c1e1900 */
[----:B------:R-:W-:Y:S02]  /*0550*/  LEA.HI.X R19, R14, UR11, R15, 0x2, P1 ;  /* 0x0000000b0e137c11 */ /* 0x000fe400088f140f */
[----:B------:R-:W-:-:S04]  /*0560*/  LEA R12, P0, R20, UR10, 0x2 ;  /* 0x0000000a140c7c11 */ /* 0x000fc8000f8010ff */
[----:B------:R-:W-:Y:S01]  /*0570*/  LEA.HI.X R13, R20, UR11, R21, 0x2, P0 ;  /* 0x0000000b140d7c11 */ /* 0x000fe200080f1415 */
[----:B------:R-:W4:Y:S05]  /*0580*/  LDG.E R19, desc[UR6][R18.64] ;  /* 0x0000000612137981 */ /* 0x000f2a000c1e1900 */
[----:B------:R-:W5:Y:S01]  /*0590*/  LDG.E R13, desc[UR6][R12.64] ;  /* 0x000000060c0d7981 */ /* 0x000f62000c1e1900 */
[----:B------:R-:W-:-:S05]  /*05a0*/  IMAD.IADD R4, R7, 0x1, R8 ;  /* 0x0000000107047824 */ /* 0x000fca00078e0208 */
[----:B------:R-:W-:Y:S01]  /*05b0*/  ISETP.GE.AND P0, PT, R4, UR5, PT ;  /* 0x0000000504007c0c */ /* 0x000fe2000bf06270 */
[----:B--2---:R-:W-:-:S04]  /*05c0*/  FADD R0, R17, R0 ;  /* 0x0000000011007221 */ /* 0x004fc80000000000 */
[----:B---3--:R-:W-:-:S04]  /*05d0*/  FADD R0, R0, R11 ;  /* 0x0000000b00007221 */ /* 0x008fc80000000000 */
[----:B----4-:R-:W-:-:S04]  /*05e0*/  FADD R0, R0, R19 ;  /* 0x0000001300007221 */ /* 0x010fc80000000000 */
[----:B-----5:R-:W-:Y:S01]  /*05f0*/  FADD R0, R0, R13 ;  /* 0x0000000d00007221 */ /* 0x020fe20000000000 */
[----:B------:R-:W-:Y:S06]  /*0600*/  @!P0 BRA `(.L_x_13) ;  /* 0xfffffffc00888947 */ /* 0x000fec000383ffff */
.L_x_9:
[----:B------:R-:W-:Y:S05]  /*0610*/  BSYNC.RECONVERGENT B0 ;  /* 0x0000000000007941 */ /* 0x000fea0003800200 */
.L_x_8:
[----:B------:R-:W0:Y:S01]  /*0620*/  S2UR UR5, SR_CgaCtaId ;  /* 0x00000000000579c3 */ /* 0x000e220000008800 */
[----:B------:R-:W-:Y:S01]  /*0630*/  UMOV UR4, 0x400 ;  /* 0x0000040000047882 */ /* 0x000fe20000000000 */
[----:B------:R-:W-:Y:S02]  /*0640*/  ISETP.GE.U32.AND P1, PT, R7, 0x2, PT ;  /* 0x000000020700780c */ /* 0x000fe40003f26070 */
[----:B------:R-:W-:Y:S01]  /*0650*/  ISETP.NE.AND P0, PT, R2, RZ, PT ;  /* 0x000000ff0200720c */ /* 0x000fe20003f05270 */
[----:B0-----:R-:W-:-:S06]  /*0660*/  ULEA UR4, UR5, UR4, 0x18 ;  /* 0x0000000405047291 */ /* 0x001fcc000f8ec0ff */
[----:B------:R-:W-:-:S05]  /*0670*/  LEA R9, R2, UR4, 0x2 ;  /* 0x0000000402097c11 */ /* 0x000fca000f8e10ff */
[----:B------:R0:W-:Y:S01]  /*0680*/  STS [R9], R0 ;  /* 0x0000000009007388 */ /* 0x0001e20000000800 */
[----:B------:R-:W-:Y:S06]  /*0690*/  BAR.SYNC.DEFER_BLOCKING 0x0 ;  /* 0x0000000000007b1d */ /* 0x000fec0000010000 */
[----:B------:R-:W-:Y:S05]  /*06a0*/  @!P1 BRA `(.L_x_14) ;  /* 0x00000000002c9947 */ /* 0x000fea0003800000 */
.L_x_15:
[----:B------:R-:W-:-:S04]  /*06b0*/  SHF.R.U32.HI R6, RZ, 0x1, R7 ;  /* 0x00000001ff067819 */ /* 0x000fc80000011607 */
[----:B------:R-:W-:-:S13]  /*06c0*/  ISETP.GE.U32.AND P1, PT, R2, R6, PT ;  /* 0x000000060200720c */ /* 0x000fda0003f26070 */
[----:B0-----:R-:W-:Y:S01]  /*06d0*/  @!P1 LEA R0, R6, R9, 0x2 ;  /* 0x0000000906009211 */ /* 0x001fe200078e10ff */
[----:B------:R-:W-:Y:S05]  /*06e0*/  @!P1 LDS R11, [R9] ;  /* 0x00000000090b9984 */ /* 0x000fea0000000800 */
[----:B------:R-:W0:Y:S02]  /*06f0*/  @!P1 LDS R0, [R0] ;  /* 0x0000000000009984 */ /* 0x000e240000000800 */
[----:B0-----:R-:W-:-:S05]  /*0700*/  @!P1 FADD R4, R0, R11 ;  /* 0x0000000b00049221 */ /* 0x001fca0000000000 */
[----:B------:R1:W-:Y:S01]  /*0710*/  @!P1 STS [R9], R4 ;  /* 0x0000000409009388 */ /* 0x0003e20000000800 */
[----:B------:R-:W-:Y:S01]  /*0720*/  BAR.SYNC.DEFER_BLOCKING 0x0 ;  /* 0x0000000000007b1d */ /* 0x000fe20000010000 */
[----:B------:R-:W-:Y:S01]  /*0730*/  ISETP.GT.U32.AND P1, PT, R7, 0x3, PT ;  /* 0x000000030700780c */ /* 0x000fe20003f24070 */
[----:B------:R-:W-:-:S12]  /*0740*/  IMAD.MOV.U32 R7, RZ, RZ, R6 ;  /* 0x000000ffff077224 */ /* 0x000fd800078e0006 */
[----:B-1----:R-:W-:Y:S05]  /*0750*/  @P1 BRA `(.L_x_15) ;  /* 0xfffffffc00d41947 */ /* 0x002fea000383ffff */
.L_x_14:
[----:B------:R-:W-:Y:S05]  /*0760*/  @P0 EXIT ;  /* 0x000000000000094d */ /* 0x000fea0003800000 */
[----:B------:R-:W1:Y:S01]  /*0770*/  S2UR UR5, SR_CgaCtaId ;  /* 0x00000000000579c3 */ /* 0x000e620000008800 */
[----:B------:R-:W-:-:S07]  /*0780*/  UMOV UR4, 0x400 ;  /* 0x0000040000047882 */ /* 0x000fce0000000000 */
[----:B------:R-:W2:Y:S01]  /*0790*/  LDC.64 R2, c[0x0][0x388] ;  /* 0x0000e200ff027b82 */ /* 0x000ea20000000a00 */
[----:B-1----:R-:W-:Y:S01]  /*07a0*/  ULEA UR4, UR5, UR4, 0x18 ;  /* 0x0000000405047291 */ /* 0x002fe2000f8ec0ff */
[----:B--2---:R-:W-:-:S08]  /*07b0*/  IMAD.WIDE.U32 R2, R5, 0x4, R2 ;  /* 0x0000000405027825 */ /* 0x004fd000078e0002 */
[----:B------:R-:W1:Y:S04]  /*07c0*/  LDS R7, [UR4] ;  /* 0x00000004ff077984 */ /* 0x000e680008000800 */
[----:B-1----:R-:W-:Y:S01]  /*07d0*/  REDG.E.ADD.F32.FTZ.RN.STRONG.GPU desc[UR6][R2.64], R7 ;  /* 0x00000007020079a6 */ /* 0x002fe2000c12f306 */
[----:B------:R-:W-:Y:S05]  /*07e0*/  EXIT ;  /* 0x000000000000794d */ /* 0x000fea0003800000 */
.L_x_16:
        /* <DEDUP_REMOVED lines=9> */
.L_x_83:


//--------------------- .text._Z34compute_delta_hidden_linear_kernelPKfS0_Pfm --------------------------
	.section	.text._Z34compute_delta_hidden_linear_kernelPKfS0_Pfm,"ax",@progbits
	.align	128
        .global         _Z34compute_delta_hidden_linear_kernelPKfS0_Pfm
        .type           _Z34compute_delta_hidden_linear_kernelPKfS0_Pfm,@function
        .size           _Z34compute_delta_hidden_linear_kernelPKfS0_Pfm,(.L_x_84 - _Z34compute_delta_hidden_linear_kernelPKfS0_Pfm)
        .other          _Z34compute_delta_hidden_linear_kernelPKfS0_Pfm,@"STO_CUDA_ENTRY STV_DEFAULT"
_Z34compute_delta_hidden_linear_kernelPKfS0_Pfm:
.text._Z34compute_delta_hidden_linear_kernelPKfS0_Pfm:
[----:B------:R-:W-:Y:S01]  /*0000*/  LDC R1, c[0x0][0x37c] ;  /* 0x0000df00ff017b82 */ /* 0x000fe20000000800 */
[----:B------:R-:W0:Y:S07]  /*0010*/  S2R R2, SR_TID.X ;  /* 0x0000000000027919 */ /* 0x000e2e0000002100 */
[----:B------:R-:W0:Y:S01]  /*0020*/  S2UR UR4, SR_CTAID.X ;  /* 0x00000000000479c3 */ /* 0x000e220000002500 */
[----:B------:R-:W1:Y:S01]  /*0030*/  LDCU.64 UR6, c[0x0][0x398] ;  /* 0x00007300ff0677ac */ /* 0x000e620008000a00 */
[----:B------:R-:W-:-:S06]  /*0040*/  IMAD.MOV.U32 R3, RZ, RZ, RZ ;  /* 0x000000ffff037224 */ /* 0x000fcc00078e00ff */
[----:B------:R-:W0:Y:S02]  /*0050*/  LDC R5, c[0x0][0x360] ;  /* 0x0000d800ff057b82 */ /* 0x000e240000000800 */
[----:B0-----:R-:W-:-:S03]  /*0060*/  IMAD.WIDE.U32 R2, R5, UR4, R2 ;  /* 0x0000000405027c25 */ /* 0x001fc6000f8e0002 */
[----:B-1----:R-:W-:-:S04]  /*0070*/  ISETP.GE.U32.AND P0, PT, R2, UR6, PT ;  /* 0x0000000602007c0c */ /* 0x002fc8000bf06070 */
[----:B------:R-:W-:-:S13]  /*0080*/  ISETP.GE.U32.AND.EX P0, PT, R3, UR7, PT, P0 ;  /* 0x0000000703007c0c */ /* 0x000fda000bf06100 */
[----:B------:R-:W-:Y:S05]  /*0090*/  @P0 EXIT ;  /* 0x000000000000094d */ /* 0x000fea0003800000 */
[----:B------:R-:W0:Y:S01]  /*00a0*/  LDCU.128 UR8, c[0x0][0x380] ;  /* 0x00007000ff0877ac */ /* 0x000e220008000c00 */
[C---:B------:R-:W-:Y:S01]  /*00b0*/  IMAD.SHL.U32 R6, R2.reuse, 0x4, RZ ;  /* 0x0000000402067824 */ /* 0x040fe200078e00ff */
[----:B------:R-:W-:Y:S01]  /*00c0*/  SHF.L.U64.HI R0, R2, 0x2, R3 ;  /* 0x0000000202007819 */ /* 0x000fe20000010203 */
[----:B------:R-:W1:Y:S01]  /*00d0*/  LDCU.64 UR4, c[0x0][0x358] ;  /* 0x00006b00ff0477ac */ /* 0x000e620008000a00 */
[----:B------:R-:W2:Y:S02]  /*00e0*/  LDCU.64 UR6, c[0x0][0x390] ;  /* 0x00007200ff0677ac */ /* 0x000ea40008000a00 */
[C---:B0-----:R-:W-:Y:S02]  /*00f0*/  IADD3 R4, P1, PT, R6.reuse, UR10, RZ ;  /* 0x0000000a06047c10 */ /* 0x041fe4000ff3e0ff */
[----:B------:R-:W-:Y:S02]  /*0100*/  IADD3 R2, P0, PT, R6, UR8, RZ ;  /* 0x0000000806027c10 */ /* 0x000fe4000ff1e0ff */
[----:B------:R-:W-:-:S02]  /*0110*/  IADD3.X R5, PT, PT, R0, UR11, RZ, P1, !PT ;  /* 0x0000000b00057c10 */ /* 0x000fc40008ffe4ff */
[----:B------:R-:W-:-:S03]  /*0120*/  IADD3.X R3, PT, PT, R0, UR9, RZ, P0, !PT ;  /* 0x0000000900037c10 */ /* 0x000fc600087fe4ff */
[----:B-1----:R-:W3:Y:S04]  /*0130*/  LDG.E R4, desc[UR4][R4.64] ;  /* 0x0000000404047981 */ /* 0x002ee8000c1e1900 */
[----:B------:R-:W4:Y:S01]  /*0140*/  LDG.E R2, desc[UR4][R2.64] ;  /* 0x0000000402027981 */ /* 0x000f22000c1e1900 */
[----:B--2---:R-:W-:-:S04]  /*0150*/  IADD3 R6, P0, PT, R6, UR6, RZ ;  /* 0x0000000606067c10 */ /* 0x004fc8000ff1e0ff */
[----:B------:R-:W-:Y:S02]  /*0160*/  IADD3.X R7, PT, PT, R0, UR7, RZ, P0, !PT ;  /* 0x0000000700077c10 */ /* 0x000fe400087fe4ff */
[----:B---3--:R-:W-:-:S05]  /*0170*/  FSET.BF.GT.AND R9, R4, RZ, PT ;  /* 0x000000ff0409720a */ /* 0x008fca0003804000 */
[----:B----4-:R-:W-:-:S05]  /*0180*/  FMUL R9, R2, R9 ;  /* 0x0000000902097220 */ /* 0x010fca0000400000 */
[----:B------:R-:W-:Y:S01]  /*0190*/  STG.E desc[UR4][R6.64], R9 ;  /* 0x0000000906007986 */ /* 0x000fe2000c101904 */
[----:B------:R-:W-:Y:S05]  /*01a0*/  EXIT ;  /* 0x000000000000794d */ /* 0x000fea0003800000 */
.L_x_17:
        /* <DEDUP_REMOVED lines=13> */
.L_x_84:


//--------------------- .text._Z33compute_delta_output_kernel_floatPKfS0_Pfm --------------------------
	.section	.text._Z33compute_delta_output_kernel_floatPKfS0_Pfm,"ax",@progbits
	.align	128
        .global         _Z33compute_delta_output_kernel_floatPKfS0_Pfm
        .type           _Z33compute_delta_output_kernel_floatPKfS0_Pfm,@function
        .size           _Z33compute_delta_output_kernel_floatPKfS0_Pfm,(.L_x_85 - _Z33compute_delta_output_kernel_floatPKfS0_Pfm)
        .other          _Z33compute_delta_output_kernel_floatPKfS0_Pfm,@"STO_CUDA_ENTRY STV_DEFAULT"
_Z33compute_delta_output_kernel_floatPKfS0_Pfm:
.text._Z33compute_delta_output_kernel_floatPKfS0_Pfm:
        /* <DEDUP_REMOVED lines=18> */
[----:B------:R-:W-:-:S04]  /*0120*/  IADD3.X R3, PT, PT, R0, UR9, RZ, P0, !PT ;  /* 0x0000000900037c10 */ /* 0x000fc800087fe4ff */
[----:B-1----:R-:W3:Y:S04]  /*0130*/  LDG.E R5, desc[UR4][R4.64] ;  /* 0x0000000404057981 */ /* 0x002ee8000c1e1900 */
[----:B------:R-:W3:Y:S01]  /*0140*/  LDG.E R2, desc[UR4][R2.64] ;  /* 0x0000000402027981 */ /* 0x000ee2000c1e1900 */
[----:B--2---:R-:W-:-:S04]  /*0150*/  IADD3 R6, P0, PT, R6, UR6, RZ ;  /* 0x0000000606067c10 */ /* 0x004fc8000ff1e0ff */
[----:B------:R-:W-:Y:S01]  /*0160*/  IADD3.X R7, PT, PT, R0, UR7, RZ, P0, !PT ;  /* 0x0000000700077c10 */ /* 0x000fe200087fe4ff */
[----:B---3--:R-:W-:-:S05]  /*0170*/  FADD R9, R2, -R5 ;  /* 0x8000000502097221 */ /* 0x008fca0000000000 */
[----:B------:R-:W-:Y:S01]  /*0180*/  STG.E desc[UR4][R6.64], R9 ;  /* 0x0000000906007986 */ /* 0x000fe2000c101904 */
[----:B------:R-:W-:Y:S05]  /*0190*/  EXIT ;  /* 0x000000000000794d */ /* 0x000fea0003800000 */
.L_x_18:
        /* <DEDUP_REMOVED lines=14> */
.L_x_85:


//--------------------- .text._Z28softmax_kernel_float_inplacePfii --------------------------
	.section	.text._Z28softmax_kernel_float_inplacePfii,"ax",@progbits
	.align	128
        .global         _Z28softmax_kernel_float_inplacePfii
        .type           _Z28softmax_kernel_float_inplacePfii,@function
        .size           _Z28softmax_kernel_float_inplacePfii,(.L_x_79 - _Z28softmax_kernel_float_inplacePfii)
        .other          _Z28softmax_kernel_float_inplacePfii,@"STO_CUDA_ENTRY STV_DEFAULT"
_Z28softmax_kernel_float_inplacePfii:
.text._Z28softmax_kernel_float_inplacePfii:
[----:B------:R-:W-:Y:S08]  /*0000*/  LDC R1, c[0x0][0x37c] ;  /* 0x0000df00ff017b82 */ /* 0x000ff00000000800 */
[----:B------:R-:W0:Y:S08]  /*0010*/  S2UR UR6, SR_CTAID.X ;  /* 0x00000000000679c3 */ /* 0x000e300000002500 */
[----:B------:R-:W0:Y:S02]  /*0020*/  LDC R0, c[0x0][0x388] ;  /* 0x0000e200ff007b82 */ /* 0x000e240000000800 */
[----:B0-----:R-:W-:-:S13]  /*0030*/  ISETP.LE.AND P0, PT, R0, UR6, PT ;  /* 0x0000000600007c0c */ /* 0x001fda000bf03270 */
[----:B------:R-:W-:Y:S05]  /*0040*/  @P0 EXIT ;  /* 0x000000000000094d */ /* 0x000fea0003800000 */
[----:B------:R-:W0:Y:S01]  /*0050*/  S2R R2, SR_TID.X ;  /* 0x0000000000027919 */ /* 0x000e220000002100 */
[----:B------:R-:W1:Y:S01]  /*0060*/  LDCU UR10, c[0x0][0x38c] ;  /* 0x00007180ff0a77ac */ /* 0x000e620008000800 */
[----:B------:R-:W2:Y:S01]  /*0070*/  LDC R11, c[0x0][0x360] ;  /* 0x0000d800ff0b7b82 */ /* 0x000ea20000000800 */
[----:B------:R-:W-:Y:S01]  /*0080*/  BSSY.RECONVERGENT B0, `(.L_x_19) ;  /* 0x0000054000007945 */ /* 0x000fe20003800200 */
[----:B------:R-:W-:Y:S01]  /*0090*/  IMAD.MOV.U32 R0, RZ, RZ, -0x800000 ;  /* 0xff800000ff007424 */ /* 0x000fe200078e00ff */
[----:B------:R-:W3:Y:S01]  /*00a0*/  LDCU.64 UR12, c[0x0][0x380] ;  /* 0x00007000ff0c77ac */ /* 0x000ee20008000a00 */
[----:B------:R-:W4:Y:S01]  /*00b0*/  LDCU.64 UR8, c[0x0][0x358] ;  /* 0x00006b00ff0877ac */ /* 0x000f220008000a00 */
[----:B-1----:R-:W-:Y:S02]  /*00c0*/  USHF.R.S32.HI UR7, URZ, 0x1f, UR10 ;  /* 0x0000001fff077899 */ /* 0x002fe4000801140a */
[----:B------:R-:W-:Y:S02]  /*00d0*/  UIMAD.WIDE.U32 UR4, UR6, UR10, URZ ;  /* 0x0000000a060472a5 */ /* 0x000fe4000f8e00ff */
[----:B------:R-:W-:-:S02]  /*00e0*/  UIMAD UR7, UR7, UR6, URZ ;  /* 0x00000006070772a4 */ /* 0x000fc4000f8e02ff */
[----:B------:R-:W-:Y:S02]  /*00f0*/  USHF.L.U32 UR6, UR4, 0x2, URZ ;  /* 0x0000000204067899 */ /* 0x000fe400080006ff */
[----:B------:R-:W-:Y:S02]  /*0100*/  UIADD3 UR5, UPT, UPT, UR5, UR7, URZ ;  /* 0x0000000705057290 */ /* 0x000fe4000fffe0ff */
[----:B---3--:R-:W-:Y:S02]  /*0110*/  UIADD3 UR7, UP0, UPT, UR6, UR12, URZ ;  /* 0x0000000c06077290 */ /* 0x008fe4000ff1e0ff */
[----:B------:R-:W-:Y:S01]  /*0120*/  USHF.L.U64.HI UR5, UR4, 0x2, UR5 ;  /* 0x0000000204057899 */ /* 0x000fe20008010205 */
[----:B0-----:R-:W-:Y:S01]  /*0130*/  ISETP.GE.AND P0, PT, R2, UR10, PT ;  /* 0x0000000a02007c0c */ /* 0x001fe2000bf06270 */
[----:B------:R-:W-:Y:S02]  /*0140*/  IMAD.U32 R6, RZ, RZ, UR6 ;  /* 0x00000006ff067e24 */ /* 0x000fe4000f8e00ff */
[----:B------:R-:W-:Y:S01]  /*0150*/  UIADD3.X UR4, UPT, UPT, UR5, UR13, URZ, UP0, !UPT ;  /* 0x0000000d05047290 */ /* 0x000fe200087fe4ff */
[----:B------:R-:W-:Y:S01]  /*0160*/  IMAD.U32 R4, RZ, RZ, UR7 ;  /* 0x00000007ff047e24 */ /* 0x000fe2000f8e00ff */
[----:B------:R-:W-:-:S04]  /*0170*/  MOV R7, UR5 ;  /* 0x0000000500077c02 */ /* 0x000fc80008000f00 */
[----:B------:R-:W-:-:S04]  /*0180*/  IMAD.U32 R5, RZ, RZ, UR4 ;  /* 0x00000004ff057e24 */ /* 0x000fc8000f8e00ff */
[----:B----4-:R-:W-:Y:S05]  /*0190*/  @P0 BRA `(.L_x_20) ;  /* 0x0000000400080947 */ /* 0x010fea0003800000 */
[----:B--2---:R-:W0:Y:S01]  /*01a0*/  I2F.U32.RP R12, R11 ;  /* 0x0000000b000c7306 */ /* 0x004e220000209000 */
[----:B------:R-:W-:Y:S01]  /*01b0*/  IMAD.IADD R0, R2, 0x1, R11 ;  /* 0x0000000102007824 */ /* 0x000fe200078e020b */
[----:B------:R-:W-:Y:S01]  /*01c0*/  ISETP.NE.U32.AND P2, PT, R11, RZ, PT ;  /* 0x000000ff0b00720c */ /* 0x000fe20003f45070 */
[----:B------:R-:W-:Y:S03]  /*01d0*/  BSSY.RECONVERGENT B1, `(.L_x_21) ;  /* 0x000002d000017945 */ /* 0x000fe60003800200 */
[C---:B------:R-:W-:Y:S02]  /*01e0*/  ISETP.GE.U32.AND P0, PT, R0.reuse, UR10, PT ;  /* 0x0000000a00007c0c */ /* 0x040fe4000bf06070 */
[----:B------:R-:W-:Y:S01]  /*01f0*/  VIMNMX.U32 R3, PT, PT, R0, UR10, !PT ;  /* 0x0000000a00037c48 */ /* 0x000fe2000ffe0000 */
[----:B0-----:R-:W0:Y:S02]  /*0200*/  MUFU.RCP R12, R12 ;  /* 0x0000000c000c7308 */ /* 0x001e240000001000 */
[----:B0-----:R-:W-:-:S06]  /*0210*/  IADD3 R8, PT, PT, R12, 0xffffffe, RZ ;  /* 0x0ffffffe0c087810 */ /* 0x001fcc0007ffe0ff */
[----:B------:R0:W1:Y:S02]  /*0220*/  F2I.FTZ.U32.TRUNC.NTZ R9, R8 ;  /* 0x0000000800097305 */ /* 0x000064000021f000 */
[----:B0-----:R-:W-:Y:S02]  /*0230*/  HFMA2 R8, -RZ, RZ, 0, 0 ;  /* 0x00000000ff087431 */ /* 0x001fe400000001ff */
[----:B-1----:R-:W-:-:S04]  /*0240*/  IMAD.MOV R10, RZ, RZ, -R9 ;  /* 0x000000ffff0a7224 */ /* 0x002fc800078e0a09 */
[----:B------:R-:W-:Y:S01]  /*0250*/  IMAD R13, R10, R11, RZ ;  /* 0x0000000b0a0d7224 */ /* 0x000fe200078e02ff */
[----:B------:R-:W-:-:S03]  /*0260*/  SEL R10, RZ, 0x1, P0 ;  /* 0x00000001ff0a7807 */ /* 0x000fc60000000000 */
[----:B------:R-:W-:Y:S01]  /*0270*/  IMAD.HI.U32 R9, R9, R13, R8 ;  /* 0x0000000d09097227 */ /* 0x000fe200078e0008 */
[----:B------:R-:W-:-:S05]  /*0280*/  IADD3 R0, PT, PT, R3, -R0, -R10 ;  /* 0x8000000003007210 */ /* 0x000fca0007ffe80a */
[----:B------:R-:W-:-:S04]  /*0290*/  IMAD.HI.U32 R9, R9, R0, RZ ;  /* 0x0000000009097227 */ /* 0x000fc800078e00ff */
[----:B------:R-:W-:-:S04]  /*02a0*/  IMAD.MOV R3, RZ, RZ, -R9 ;  /* 0x000000ffff037224 */ /* 0x000fc800078e0a09 */
[----:B------:R-:W-:-:S05]  /*02b0*/  IMAD R0, R11, R3, R0 ;  /* 0x000000030b007224 */ /* 0x000fca00078e0200 */
[----:B------:R-:W-:-:S13]  /*02c0*/  ISETP.GE.U32.AND P0, PT, R0, R11, PT ;  /* 0x0000000b0000720c */ /* 0x000fda0003f06070 */
[----:B------:R-:W-:Y:S01]  /*02d0*/  @P0 IMAD.IADD R0, R0, 0x1, -R11 ;  /* 0x0000000100000824 */ /* 0x000fe200078e0a0b */
[----:B------:R-:W-:-:S04]  /*02e0*/  @P0 IADD3 R9, PT, PT, R9, 0x1, RZ ;  /* 0x0000000109090810 */ /* 0x000fc80007ffe0ff */
[----:B------:R-:W-:-:S13]  /*02f0*/  ISETP.GE.U32.AND P1, PT, R0, R11, PT ;  /* 0x0000000b0000720c */ /* 0x000fda0003f26070 */
[----:B------:R-:W-:Y:S01]  /*0300*/  @P1 VIADD R9, R9, 0x1 ;  /* 0x0000000109091836 */ /* 0x000fe20000000000 */
[----:B------:R-:W-:-:S04]  /*0310*/  @!P2 LOP3.LUT R9, RZ, R11, RZ, 0x33, !PT ;  /* 0x0000000bff09a212 */ /* 0x000fc800078e33ff */
[----:B------:R-:W-:Y:S02]  /*0320*/  IADD3 R3, PT, PT, R10, R9, RZ ;  /* 0x000000090a037210 */ /* 0x000fe40007ffe0ff */
[----:B------:R-:W-:Y:S02]  /*0330*/  MOV R10, R2 ;  /* 0x00000002000a7202 */ /* 0x000fe40000000f00 */
[C---:B------:R-:W-:Y:S02]  /*0340*/  LOP3.LUT R0, R3.reuse, 0x3, RZ, 0xc0, !PT ;  /* 0x0000000303007812 */ /* 0x040fe400078ec0ff */
[----:B------:R-:W-:Y:S02]  /*0350*/  ISETP.GE.U32.AND P1, PT, R3, 0x3, PT ;  /* 0x000000030300780c */ /* 0x000fe40003f26070 */
[----:B------:R-:W-:Y:S01]  /*0360*/  ISETP.NE.AND P0, PT, R0, 0x3, PT ;  /* 0x000000030000780c */ /* 0x000fe20003f05270 */
[----:B------:R-:W-:-:S12]  /*0370*/  IMAD.MOV.U32 R0, RZ, RZ, -0x800000 ;  /* 0xff800000ff007424 */ /* 0x000fd800078e00ff */
[----:B------:R-:W-:Y:S05]  /*0380*/  @!P0 BRA `(.L_x_22) ;  /* 0x0000000000448947 */ /* 0x000fea0003800000 */
[----:B------:R-:W-:-:S04]  /*0390*/  IMAD.WIDE.U32 R8, R2, 0x4, R6 ;  /* 0x0000000402087825 */ /* 0x000fc800078e0006 */
[----:B------:R-:W-:Y:S01]  /*03a0*/  VIADD R0, R3, 0x1 ;  /* 0x0000000103007836 */ /* 0x000fe20000000000 */
[----:B------:R-:W-:Y:S01]  /*03b0*/  IADD3 R8, P0, PT, R8, UR12, RZ ;  /* 0x0000000c08087c10 */ /* 0x000fe2000ff1e0ff */
[----:B------:R-:W-:-:S03]  /*03c0*/  IMAD.MOV.U32 R10, RZ, RZ, R2 ;  /* 0x000000ffff0a7224 */ /* 0x000fc600078e0002 */
[----:B------:R-:W-:Y:S02]  /*03d0*/  LOP3.LUT R3, R0, 0x3, RZ, 0xc0, !PT ;  /* 0x0000000300037812 */ /* 0x000fe400078ec0ff */
[----:B------:R-:W-:Y:S02]  /*03e0*/  MOV R0, 0xff800000 ;  /* 0xff80000000007802 */ /* 0x000fe40000000f00 */
[----:B------:R-:W-:Y:S02]  /*03f0*/  IADD3.X R9, PT, PT, R9, UR13, RZ, P0, !PT ;  /* 0x0000000d09097c10 */ /* 0x000fe400087fe4ff */
[----:B------:R-:W-:-:S07]  /*0400*/  IADD3 R3, PT, PT, -R3, RZ, RZ ;  /* 0x000000ff03037210 */ /* 0x000fce0007ffe1ff */
.L_x_23:
[----:B------:R-:W-:Y:S01]  /*0410*/  IMAD.MOV.U32 R12, RZ, RZ, R8 ;  /* 0x000000ffff0c7224 */ /* 0x000fe200078e0008 */
[----:B------:R-:W-:-:S05]  /*0420*/  MOV R13, R9 ;  /* 0x00000009000d7202 */ /* 0x000fca0000000f00 */
[----:B------:R-:W2:Y:S01]  /*0430*/  LDG.E R15, desc[UR8][R12.64] ;  /* 0x000000080c0f7981 */ /* 0x000ea2000c1e1900 */
[----:B------:R-:W-:Y:S01]  /*0440*/  VIADD R3, R3, 0x1 ;  /* 0x0000000103037836 */ /* 0x000fe20000000000 */
[C---:B------:R-:W-:Y:S01]  /*0450*/  IADD3 R10, PT, PT, R11.reuse, R10, RZ ;  /* 0x0000000a0b0a7210 */ /* 0x040fe20007ffe0ff */
[----:B------:R-:W-:-:S03]  /*0460*/  IMAD.WIDE.U32 R8, R11, 0x4, R12 ;  /* 0x000000040b087825 */ /* 0x000fc600078e000c */
[----:B------:R-:W-:Y:S02]  /*0470*/  ISETP.NE.AND P0, PT, R3, RZ, PT ;  /* 0x000000ff0300720c */ /* 0x000fe40003f05270 */
[----:B--2---:R-:W-:-:S11]  /*0480*/  FMNMX R0, R15, R0, !PT ;  /* 0x000000000f007209 */ /* 0x004fd60007800000 */
[----:B------:R-:W-:Y:S05]  /*0490*/  @P0 BRA `(.L_x_23) ;  /* 0xfffffffc00dc0947 */ /* 0x000fea000383ffff */
.L_x_22:
[----:B------:R-:W-:Y:S05]  /*04a0*/  BSYNC.RECONVERGENT B1 ;  /* 0x0000000000017941 */ /* 0x000fea0003800200 */
.L_x_21:
[----:B------:R-:W-:Y:S05]  /*04b0*/  @!P1 BRA `(.L_x_20) ;  /* 0x0000000000409947 */ /* 0x000fea0003800000 */
.L_x_24:
[----:B------:R-:W-:Y:S02]  /*04c0*/  IMAD.IADD R12, R11, 0x1, R10 ;  /* 0x000000010b0c7824 */ /* 0x000fe400078e020a */
[----:B------:R-:W-:-:S03]  /*04d0*/  IMAD.WIDE.U32 R8, R10, 0x4, R4 ;  /* 0x000000040a087825 */ /* 0x000fc600078e0004 */
[C---:B------:R-:W-:Y:S01]  /*04e0*/  IADD3 R14, PT, PT, R12.reuse, R11, RZ ;  /* 0x0000000b0c0e7210 */ /* 0x040fe20007ffe0ff */
[----:B------:R-:W-:Y:S02]  /*04f0*/  IMAD.WIDE.U32 R12, R12, 0x4, R4 ;  /* 0x000000040c0c7825 */ /* 0x000fe400078e0004 */
[----:B------:R-:W2:Y:S02]  /*0500*/  LDG.E R9, desc[UR8][R8.64] ;  /* 0x0000000808097981 */ /* 0x000ea4000c1e1900 */
[C---:B------:R-:W-:Y:S02]  /*0510*/  IMAD.IADD R10, R14.reuse, 0x1, R11 ;  /* 0x000000010e0a7824 */ /* 0x040fe400078e020b */
[--C-:B------:R-:W-:Y:S01]  /*0520*/  IMAD.WIDE.U32 R14, R14, 0x4, R4.reuse ;  /* 0x000000040e0e7825 */ /* 0x100fe200078e0004 */
[----:B------:R-:W2:Y:S03]  /*0530*/  LDG.E R12, desc[UR8][R12.64] ;  /* 0x000000080c0c7981 */ /* 0x000ea6000c1e1900 */
[----:B------:R-:W-:-:S02]  /*0540*/  IMAD.WIDE.U32 R16, R10, 0x4, R4 ;  /* 0x000000040a107825 */ /* 0x000fc400078e0004 */
[----:B------:R-:W3:Y:S04]  /*0550*/  LDG.E R15, desc[UR8][R14.64] ;  /* 0x000000080e0f7981 */ /* 0x000ee8000c1e1900 */
[----:B------:R-:W3:Y:S01]  /*0560*/  LDG.E R16, desc[UR8][R16.64] ;  /* 0x0000000810107981 */ /* 0x000ee2000c1e1900 */
[----:B------:R-:W-:-:S04]  /*0570*/  IADD3 R10, PT, PT, R10, R11, RZ ;  /* 0x0000000b0a0a7210 */ /* 0x000fc80007ffe0ff */
[----:B------:R-:W-:Y:S02]  /*0580*/  ISETP.GE.AND P0, PT, R10, UR10, PT ;  /* 0x0000000a0a007c0c */ /* 0x000fe4000bf06270 */
[----:B--2---:R-:W-:-:S04]  /*0590*/  FMNMX3 R0, R0, R9, R12, !PT ;  /* 0x0000000900007276 */ /* 0x004fc8000780000c */
[----:B---3--:R-:W-:-:S07]  /*05a0*/  FMNMX3 R0, R0, R15, R16, !PT ;  /* 0x0000000f00007276 */ /* 0x008fce0007800010 */
[----:B------:R-:W-:Y:S05]  /*05b0*/  @!P0 BRA `(.L_x_24) ;  /* 0xfffffffc00c08947 */ /* 0x000fea000383ffff */
.L_x_20:
[----:B------:R-:W-:Y:S05]  /*05c0*/  BSYNC.RECONVERGENT B0 ;  /* 0x0000000000007941 */ /* 0x000fea0003800200 */
.L_x_19:
[----:B------:R-:W0:Y:S01]  /*05d0*/  S2UR UR5, SR_CgaCtaId ;  /* 0x00000000000579c3 */ /* 0x000e220000008800 */
[----:B------:R-:W1:Y:S01]  /*05e0*/  LDCU UR7, c[0x0][0x38c] ;  /* 0x00007180ff0777ac */ /* 0x000e620008000800 */
[----:B--2---:R-:W-:Y:S01]  /*05f0*/  ISETP.GE.U32.AND P0, PT, R11, 0x2, PT ;  /* 0x000000020b00780c */ /* 0x004fe20003f06070 */
[----:B------:R-:W-:-:S05]  /*0600*/  UMOV UR4, 0x400 ;  /* 0x0000040000047882 */ /* 0x000fca0000000000 */
[----:B------:R-:W2:Y:S01]  /*0610*/  S2UR UR6, SR_CgaCtaId ;  /* 0x00000000000679c3 */ /* 0x000ea20000008800 */
[----:B-1----:R-:W-:Y:S01]  /*0620*/  ISETP.GE.AND P1, PT, R2, UR7, PT ;  /* 0x0000000702007c0c */ /* 0x002fe2000bf26270 */
[----:B0-----:R-:W-:-:S06]  /*0630*/  ULEA UR4, UR5, UR4, 0x18 ;  /* 0x0000000405047291 */ /* 0x001fcc000f8ec0ff */
[----:B------:R-:W-:Y:S01]  /*0640*/  LEA R3, R2, UR4, 0x2 ;  /* 0x0000000402037c11 */ /* 0x000fe2000f8e10ff */
[----:B------:R-:W-:Y:S02]  /*0650*/  UMOV UR4, 0x400 ;  /* 0x0000040000047882 */ /* 0x000fe40000000000 */
[----:B--2---:R-:W-:Y:S02]  /*0660*/  ULEA UR4, UR6, UR4, 0x18 ;  /* 0x0000000406047291 */ /* 0x004fe4000f8ec0ff */
[----:B------:R0:W-:Y:S01]  /*0670*/  STS [R3], R0 ;  /* 0x0000000003007388 */ /* 0x0001e20000000800 */
[----:B------:R-:W-:Y:S06]  /*0680*/  BAR.SYNC.DEFER_BLOCKING 0x0 ;  /* 0x0000000000007b1d */ /* 0x000fec0000010000 */
[----:B------:R-:W-:Y:S05]  /*0690*/  @!P0 BRA `(.L_x_25) ;  /* 0x0000000000308947 */ /* 0x000fea0003800000 */
[----:B0-----:R-:W-:-:S07]  /*06a0*/  IMAD.MOV.U32 R0, RZ, RZ, R11 ;  /* 0x000000ffff007224 */ /* 0x001fce00078e000b */
.L_x_26:
[----:B------:R-:W-:-:S04]  /*06b0*/  SHF.R.U32.HI R10, RZ, 0x1, R0 ;  /* 0x00000001ff0a7819 */ /* 0x000fc80000011600 */
[----:B------:R-:W-:-:S13]  /*06c0*/  ISETP.GE.U32.AND P0, PT, R2, R10, PT ;  /* 0x0000000a0200720c */ /* 0x000fda0003f06070 */
[----:B------:R-:W-:Y:S01]  /*06d0*/  @!P0 LEA R9, R10, R3, 0x2 ;  /* 0x000000030a098211 */ /* 0x000fe200078e10ff */
[----:B------:R-:W-:Y:S05]  /*06e0*/  @!P0 LDS R8, [R3] ;  /* 0x0000000003088984 */ /* 0x000fea0000000800 */
[----:B------:R-:W0:Y:S02]  /*06f0*/  @!P0 LDS R9, [R9] ;  /* 0x0000000009098984 */ /* 0x000e240000000800 */
[----:B0-----:R-:W-:-:S05]  /*0700*/  @!P0 FMNMX R8, R8, R9, !PT ;  /* 0x0000000908088209 */ /* 0x001fca0007800000 */
[----:B------:R1:W-:Y:S01]  /*0710*/  @!P0 STS [R3], R8 ;  /* 0x0000000803008388 */ /* 0x0003e20000000800 */
[----:B------:R-:W-:Y:S01]  /*0720*/  BAR.SYNC.DEFER_BLOCKING 0x0 ;  /* 0x0000000000007b1d */ /* 0x000fe20000010000 */
[----:B------:R-:W-:Y:S01]  /*0730*/  ISETP.GT.U32.AND P0, PT, R0, 0x3, PT ;  /* 0x000000030000780c */ /* 0x000fe20003f04070 */
[----:B------:R-:W-:-:S12]  /*0740*/  IMAD.MOV.U32 R0, RZ, RZ, R10 ;  /* 0x000000ffff007224 */ /* 0x000fd800078e000a */
[----:B-1----:R-:W-:Y:S05]  /*0750*/  @P0 BRA `(.L_x_26) ;  /* 0xfffffffc00d40947 */ /* 0x002fea000383ffff */
.L_x_25:
[----:B------:R-:W-:Y:S01]  /*0760*/  BSSY.RECONVERGENT B0, `(.L_x_27) ;  /* 0x000007f000007945 */ /* 0x000fe20003800200 */
[----:B0-----:R-:W-:-:S03]  /*0770*/  HFMA2 R0, -RZ, RZ, 0, 0 ;  /* 0x00000000ff007431 */ /* 0x001fc600000001ff */
[----:B------:R-:W-:Y:S05]  /*0780*/  @P1 BRA `(.L_x_28) ;  /* 0x0000000400f01947 */ /* 0x000fea0003800000 */
[----:B------:R-:W0:Y:S01]  /*0790*/  I2F.U32.RP R12, R11 ;  /* 0x0000000b000c7306 */ /* 0x000e220000209000 */
[----:B------:R-:W-:Y:S01]  /*07a0*/  IMAD.IADD R10, R2, 0x1, R11 ;  /* 0x00000001020a7824 */ /* 0x000fe200078e020b */
[----:B------:R-:W-:Y:S01]  /*07b0*/  ISETP.NE.U32.AND P2, PT, R11, RZ, PT ;  /* 0x000000ff0b00720c */ /* 0x000fe20003f45070 */
[----:B------:R-:W-:Y:S03]  /*07c0*/  BSSY.RECONVERGENT B1, `(.L_x_29) ;  /* 0x000003b000017945 */ /* 0x000fe60003800200 */
[C---:B------:R-:W-:Y:S02]  /*07d0*/  ISETP.GE.AND P0, PT, R10.reuse, UR7, PT ;  /* 0x000000070a007c0c */ /* 0x040fe4000bf06270 */
[----:B------:R-:W-:Y:S02]  /*07e0*/  VIMNMX R0, PT, PT, R10, UR7, !PT ;  /* 0x000000070a007c48 */ /* 0x000fe4000ffe0100 */
[----:B------:R-:W-:-:S04]  /*07f0*/  SEL R13, RZ, 0x1, P0 ;  /* 0x00000001ff0d7807 */ /* 0x000fc80000000000 */
[----:B------:R-:W-:Y:S01]  /*0800*/  IADD3 R0, PT, PT, R0, -R10, -R13 ;  /* 0x8000000a00007210 */ /* 0x000fe20007ffe80d */
[----:B0-----:R-:W0:Y:S01]  /*0810*/  MUFU.RCP R12, R12 ;  /* 0x0000000c000c7308 */ /* 0x001e220000001000 */
[----:B------:R-:W1:Y:S01]  /*0820*/  LDS R10, [UR4] ;  /* 0x00000004ff0a7984 */ /* 0x000e620008000800 */
[----:B0-----:R-:W-:-:S06]  /*0830*/  VIADD R8, R12, 0xffffffe ;  /* 0x0ffffffe0c087836 */ /* 0x001fcc0000000000 */
[----:B------:R0:W2:Y:S02]  /*0840*/  F2I.FTZ.U32.TRUNC.NTZ R9, R8 ;  /* 0x0000000800097305 */ /* 0x0000a4000021f000 */
[----:B0-----:R-:W-:Y:S02]  /*0850*/  MOV R8, RZ ;  /* 0x000000ff00087202 */ /* 0x001fe40000000f00 */
[----:B--2---:R-:W-:-:S05]  /*0860*/  IADD3 R14, PT, PT, RZ, -R9, RZ ;  /* 0x80000009ff0e7210 */ /* 0x004fca0007ffe0ff */
[----:B------:R-:W-:Y:S02]  /*0870*/  IMAD R15, R14, R11, RZ ;  /* 0x0000000b0e0f7224 */ /* 0x000fe400078e02ff */
[----:B------:R-:W-:Y:S02]  /*0880*/  IMAD.MOV.U32 R14, RZ, RZ, R2 ;  /* 0x000000ffff0e7224 */ /* 0x000fe400078e0002 */
[----:B------:R-:W-:-:S06]  /*0890*/  IMAD.HI.U32 R15, R9, R15, R8 ;  /* 0x0000000f090f7227 */ /* 0x000fcc00078e0008 */
[----:B------:R-:W-:-:S04]  /*08a0*/  IMAD.HI.U32 R8, R15, R0, RZ ;  /* 0x000000000f087227 */ /* 0x000fc800078e00ff */
[----:B------:R-:W-:-:S04]  /*08b0*/  IMAD.MOV R9, RZ, RZ, -R8 ;  /* 0x000000ffff097224 */ /* 0x000fc800078e0a08 */
[----:B------:R-:W-:-:S05]  /*08c0*/  IMAD R0, R11, R9, R0 ;  /* 0x000000090b007224 */ /* 0x000fca00078e0200 */
[----:B------:R-:W-:-:S13]  /*08d0*/  ISETP.GE.U32.AND P0, PT, R0, R11, PT ;  /* 0x0000000b0000720c */ /* 0x000fda0003f06070 */
[----:B------:R-:W-:Y:S01]  /*08e0*/  @P0 IADD3 R0, PT, PT, R0, -R11, RZ ;  /* 0x8000000b00000210 */ /* 0x000fe20007ffe0ff */
[----:B------:R-:W-:-:S03]  /*08f0*/  @P0 VIADD R8, R8, 0x1 ;  /* 0x0000000108080836 */ /* 0x000fc60000000000 */
[----:B------:R-:W-:-:S13]  /*0900*/  ISETP.GE.U32.AND P1, PT, R0, R11, PT ;  /* 0x0000000b0000720c */ /* 0x000fda0003f26070 */
[----:B------:R-:W-:Y:S02]  /*0910*/  @P1 IADD3 R8, PT, PT, R8, 0x1, RZ ;  /* 0x0000000108081810 */ /* 0x000fe40007ffe0ff */
[----:B------:R-:W-:-:S05]  /*0920*/  @!P2 LOP3.LUT R8, RZ, R11, RZ, 0x33, !PT ;  /* 0x0000000bff08a212 */ /* 0x000fca00078e33ff */
[----:B------:R-:W-:-:S05]  /*0930*/  IMAD.IADD R13, R13, 0x1, R8 ;  /* 0x000000010d0d7824 */ /* 0x000fca00078e0208 */
[C---:B------:R-:W-:Y:S02]  /*0940*/  LOP3.LUT R0, R13.reuse, 0x3, RZ, 0xc0, !PT ;  /* 0x000000030d007812 */ /* 0x040fe400078ec0ff */
[----:B------:R-:W-:Y:S02]  /*0950*/  ISETP.GE.U32.AND P1, PT, R13, 0x3, PT ;  /* 0x000000030d00780c */ /* 0x000fe40003f26070 */
[----:B------:R-:W-:Y:S02]  /*0960*/  ISETP.NE.AND P0, PT, R0, 0x3, PT ;  /* 0x000000030000780c */ /* 0x000fe40003f05270 */
[----:B------:R-:W-:-:S11]  /*0970*/  MOV R0, RZ ;  /* 0x000000ff00007202 */ /* 0x000fd60000000f00 */
[----:B-1----:R-:W-:Y:S05]  /*0980*/  @!P0 BRA `(.L_x_30) ;  /* 0x0000000000788947 */ /* 0x002fea0003800000 */
[----:B------:R-:W0:Y:S01]  /*0990*/  LDCU.64 UR10, c[0x0][0x380] ;  /* 0x00007000ff0a77ac */ /* 0x000e220008000a00 */
[----:B------:R-:W-:Y:S01]  /*09a0*/  IMAD.WIDE.U32 R8, R2, 0x4, R6 ;  /* 0x0000000402087825 */ /* 0x000fe200078e0006 */
[----:B------:R-:W-:Y:S02]  /*09b0*/  IADD3 R0, PT, PT, R13, 0x1, RZ ;  /* 0x000000010d007810 */ /* 0x000fe40007ffe0ff */
[----:B------:R-:W-:Y:S02]  /*09c0*/  MOV R14, R2 ;  /* 0x00000002000e7202 */ /* 0x000fe40000000f00 */
[----:B0-----:R-:W-:Y:S02]  /*09d0*/  IADD3 R12, P0, PT, R8, UR10, RZ ;  /* 0x0000000a080c7c10 */ /* 0x001fe4000ff1e0ff */
[----:B------:R-:W-:Y:S01]  /*09e0*/  LOP3.LUT R8, R0, 0x3, RZ, 0xc0, !PT ;  /* 0x0000000300087812 */ /* 0x000fe200078ec0ff */
[----:B------:R-:W-:Y:S01]  /*09f0*/  IMAD.MOV.U32 R0, RZ, RZ, RZ ;  /* 0x000000ffff007224 */ /* 0x000fe200078e00ff */
[----:B------:R-:W-:-:S03]  /*0a00*/  IADD3.X R13, PT, PT, R9, UR11, RZ, P0, !PT ;  /* 0x0000000b090d7c10 */ /* 0x000fc600087fe4ff */
[----:B------:R-:W-:-:S07]  /*0a10*/  IMAD.MOV R15, RZ, RZ, -R8 ;  /* 0x000000ffff0f7224 */ /* 0x000fce00078e0a08 */
.L_x_31:
[----:B0-----:R-:W-:Y:S01]  /*0a20*/  MOV R8, R12 ;  /* 0x0000000c00087202 */ /* 0x001fe20000000f00 */
[----:B------:R-:W-:-:S05]  /*0a30*/  IMAD.MOV.U32 R9, RZ, RZ, R13 ;  /* 0x000000ffff097224 */ /* 0x000fca00078e000d */
[----:B------:R-:W2:Y:S01]  /*0a40*/  LDG.E R13, desc[UR8][R8.64] ;  /* 0x00000008080d7981 */ /* 0x000ea2000c1e1900 */
[----:B------:R-:W-:Y:S02]  /*0a50*/  HFMA2 R12, -RZ, RZ, 0.96630859375, -0.0022525787353515625 ;  /* 0x3bbb989dff0c7431 */ /* 0x000fe400000001ff */
[----:B------:R-:W-:Y:S01]  /*0a60*/  IMAD.MOV.U32 R17, RZ, RZ, 0x437c0000 ;  /* 0x437c0000ff117424 */ /* 0x000fe200078e00ff */
[----:B------:R-:W-:Y:S01]  /*0a70*/  IADD3 R14, PT, PT, R11, R14, RZ ;  /* 0x0000000e0b0e7210 */ /* 0x000fe20007ffe0ff */
[----:B------:R-:W-:-:S05]  /*0a80*/  VIADD R15, R15, 0x1 ;  /* 0x000000010f0f7836 */ /* 0x000fca0000000000 */
[----:B------:R-:W-:Y:S01]  /*0a90*/  ISETP.NE.AND P0, PT, R15, RZ, PT ;  /* 0x000000ff0f00720c */ /* 0x000fe20003f05270 */
[----:B--2---:R-:W-:-:S04]  /*0aa0*/  FADD R13, -R10, R13 ;  /* 0x0000000d0a0d7221 */ /* 0x004fc80000000100 */
[----:B------:R-:W-:-:S04]  /*0ab0*/  FFMA.SAT R12, R13, R12, 0.5 ;  /* 0x3f0000000d0c7423 */ /* 0x000fc8000000200c */
[----:B------:R-:W-:-:S04]  /*0ac0*/  FFMA.RM R12, R12, R17, 12582913 ;  /* 0x4b4000010c0c7423 */ /* 0x000fc80000004011 */
[C---:B------:R-:W-:Y:S01]  /*0ad0*/  FADD R16, R12.reuse, -12583039 ;  /* 0xcb40007f0c107421 */ /* 0x040fe20000000000 */
[----:B------:R-:W-:-:S03]  /*0ae0*/  SHF.L.U32 R12, R12, 0x17, RZ ;  /* 0x000000170c0c7819 */ /* 0x000fc600000006ff */
[----:B------:R-:W-:-:S04]  /*0af0*/  FFMA R16, R13, 1.4426950216293334961, -R16 ;  /* 0x3fb8aa3b0d107823 */ /* 0x000fc80000000810 */
[----:B------:R-:W-:-:S04]  /*0b00*/  FFMA R16, R13, 1.925963033500011079e-08, R16 ;  /* 0x32a570600d107823 */ /* 0x000fc80000000010 */
[----:B------:R-:W0:Y:S02]  /*0b10*/  MUFU.EX2 R13, R16 ;  /* 0x00000010000d7308 */ /* 0x000e240000000800 */
[----:B0-----:R-:W-:Y:S01]  /*0b20*/  FMUL R17, R12, R13 ;  /* 0x0000000d0c117220 */ /* 0x001fe20000400000 */
[----:B------:R-:W-:-:S04]  /*0b30*/  IMAD.WIDE.U32 R12, R11, 0x4, R8 ;  /* 0x000000040b0c7825 */ /* 0x000fc800078e0008 */
[----:B------:R-:W-:Y:S01]  /*0b40*/  FADD R0, R17, R0 ;  /* 0x0000000011007221 */ /* 0x000fe20000000000 */
[----:B------:R0:W-:Y:S01]  /*0b50*/  STG.E desc[UR8][R8.64], R17 ;  /* 0x0000001108007986 */ /* 0x0001e2000c101908 */
[----:B------:R-:W-:Y:S05]  /*0b60*/  @P0 BRA `(.L_x_31) ;  /* 0xfffffffc00ac0947 */ /* 0x000fea000383ffff */
.L_x_30:
[----:B------:R-:W-:Y:S05]  /*0b70*/  BSYNC.RECONVERGENT B1 ;  /* 0x0000000000017941 */ /* 0x000fea0003800200 */
.L_x_29:
[----:B------:R-:W-:Y:S05]  /*0b80*/  @!P1 BRA `(.L_x_28) ;  /* 0x0000000000f09947 */ /* 0x000fea0003800000 */
.L_x_32:
[----:B01----:R-:W-:-:S05]  /*0b90*/  IMAD.WIDE.U32 R8, R14, 0x4, R4 ;  /* 0x000000040e087825 */ /* 0x003fca00078e0004 */
[----:B------:R-:W2:Y:S01]  /*0ba0*/  LDG.E R13, desc[UR8][R8.64] ;  /* 0x00000008080d7981 */ /* 0x000ea2000c1e1900 */
[----:B------:R-:W-:Y:S01]  /*0bb0*/  IMAD.MOV.U32 R15, RZ, RZ, 0x3bbb989d ;  /* 0x3bbb989dff0f7424 */ /* 0x000fe200078e00ff */
[----:B------:R-:W-:Y:S02]  /*0bc0*/  MOV R16, 0x437c0000 ;  /* 0x437c000000107802 */ /* 0x000fe40000000f00 */
[----:B------:R-:W-:Y:S01]  /*0bd0*/  IADD3 R20, PT, PT, R11, R14, RZ ;  /* 0x0000000e0b147210 */ /* 0x000fe20007ffe0ff */
[----:B--2---:R-:W-:-:S04]  /*0be0*/  FADD R12, -R10, R13 ;  /* 0x0000000d0a0c7221 */ /* 0x004fc80000000100 */
[----:B------:R-:W-:-:S04]  /*0bf0*/  FFMA.SAT R13, R12, R15, 0.5 ;  /* 0x3f0000000c0d7423 */ /* 0x000fc8000000200f */
[----:B------:R-:W-:-:S04]  /*0c00*/  FFMA.RM R13, R13, R16, 12582913 ;  /* 0x4b4000010d0d7423 */ /* 0x000fc80000004010 */
[----:B------:R-:W-:-:S04]  /*0c10*/  FADD R17, R13, -12583039 ;  /* 0xcb40007f0d117421 */ /* 0x000fc80000000000 */
[----:B------:R-:W-:-:S04]  /*0c20*/  FFMA R17, R12, 1.4426950216293334961, -R17 ;  /* 0x3fb8aa3b0c117823 */ /* 0x000fc80000000811 */
[----:B------:R-:W-:Y:S01]  /*0c30*/  FFMA R18, R12, 1.925963033500011079e-08, R17 ;  /* 0x32a570600c127823 */ /* 0x000fe20000000011 */
[----:B------:R-:W-:Y:S02]  /*0c40*/  IMAD.SHL.U32 R17, R13, 0x800000, RZ ;  /* 0x008000000d117824 */ /* 0x000fe400078e00ff */
[----:B------:R-:W-:-:S03]  /*0c50*/  IMAD.WIDE.U32 R12, R20, 0x4, R4 ;  /* 0x00000004140c7825 */ /* 0x000fc600078e0004 */
[----:B------:R-:W0:Y:S02]  /*0c60*/  MUFU.EX2 R18, R18 ;  /* 0x0000001200127308 */ /* 0x000e240000000800 */
[----:B0-----:R-:W-:-:S05]  /*0c70*/  FMUL R17, R17, R18 ;  /* 0x0000001211117220 */ /* 0x001fca0000400000 */
[----:B------:R0:W-:Y:S04]  /*0c80*/  STG.E desc[UR8][R8.64], R17 ;  /* 0x0000001108007986 */ /* 0x0001e8000c101908 */
[----:B------:R-:W2:Y:S01]  /*0c90*/  LDG.E R19, desc[UR8][R12.64] ;  /* 0x000000080c137981 */ /* 0x000ea2000c1e1900 */
[----:B------:R-:W-:-:S05]  /*0ca0*/  IADD3 R18, PT, PT, R20, R11, RZ ;  /* 0x0000000b14127210 */ /* 0x000fca0007ffe0ff */
[----:B0-----:R-:W-:-:S04]  /*0cb0*/  IMAD.WIDE.U32 R8, R18, 0x4, R4 ;  /* 0x0000000412087825 */ /* 0x001fc800078e0004 */
[----:B--2---:R-:W-:-:S04]  /*0cc0*/  FADD R14, -R10, R19 ;  /* 0x000000130a0e7221 */ /* 0x004fc80000000100 */
[----:B------:R-:W-:-:S04]  /*0cd0*/  FFMA.SAT R19, R14, R15, 0.5 ;  /* 0x3f0000000e137423 */ /* 0x000fc8000000200f */
[----:B------:R-:W-:-:S04]  /*0ce0*/  FFMA.RM R19, R19, R16, 12582913 ;  /* 0x4b40000113137423 */ /* 0x000fc80000004010 */
[C---:B------:R-:W-:Y:S01]  /*0cf0*/  FADD R21, R19.reuse, -12583039 ;  /* 0xcb40007f13157421 */ /* 0x040fe20000000000 */
[----:B------:R-:W-:-:S03]  /*0d00*/  IMAD.SHL.U32 R19, R19, 0x800000, RZ ;  /* 0x0080000013137824 */ /* 0x000fc600078e00ff */
[----:B------:R-:W-:-:S04]  /*0d10*/  FFMA R21, R14, 1.4426950216293334961, -R21 ;  /* 0x3fb8aa3b0e157823 */ /* 0x000fc80000000815 */
[----:B------:R-:W-:-:S04]  /*0d20*/  FFMA R21, R14, 1.925963033500011079e-08, R21 ;  /* 0x32a570600e157823 */ /* 0x000fc80000000015 */
[----:B------:R-:W0:Y:S02]  /*0d30*/  MUFU.EX2 R14, R21 ;  /* 0x00000015000e7308 */ /* 0x000e240000000800 */
[----:B0-----:R-:W-:-:S05]  /*0d40*/  FMUL R19, R19, R14 ;  /* 0x0000000e13137220 */ /* 0x001fca0000400000 */
[----:B------:R0:W-:Y:S04]  /*0d50*/  STG.E desc[UR8][R12.64], R19 ;  /* 0x000000130c007986 */ /* 0x0001e8000c101908 */
[----:B------:R-:W2:Y:S02]  /*0d60*/  LDG.E R23, desc[UR8][R8.64] ;  /* 0x0000000808177981 */ /* 0x000ea4000c1e1900 */
[----:B--2---:R-:W-:-:S04]  /*0d70*/  FADD R14, -R10, R23 ;  /* 0x000000170a0e7221 */ /* 0x004fc80000000100 */
[----:B------:R-:W-:-:S04]  /*0d80*/  FFMA.SAT R23, R14, R15, 0.5 ;  /* 0x3f0000000e177423 */ /* 0x000fc8000000200f */
[----:B------:R-:W-:-:S04]  /*0d90*/  FFMA.RM R23, R23, R16, 12582913 ;  /* 0x4b40000117177423 */ /* 0x000fc80000004010 */
[C---:B------:R-:W-:Y:S01]  /*0da0*/  FADD R25, R23.reuse, -12583039 ;  /* 0xcb40007f17197421 */ /* 0x040fe20000000000 */
[----:B------:R-:W-:-:S03]  /*0db0*/  IMAD.SHL.U32 R21, R23, 0x800000, RZ ;  /* 0x0080000017157824 */ /* 0x000fc600078e00ff */
[----:B------:R-:W-:-:S04]  /*0dc0*/  FFMA R25, R14, 1.4426950216293334961, -R25 ;  /* 0x3fb8aa3b0e197823 */ /* 0x000fc80000000819 */
[----:B------:R-:W-:Y:S01]  /*0dd0*/  FFMA R25, R14, 1.925963033500011079e-08, R25 ;  /* 0x32a570600e197823 */ /* 0x000fe20000000019 */
[----:B------:R-:W-:-:S03]  /*0de0*/  IADD3 R14, PT, PT, R18, R11, RZ ;  /* 0x0000000b120e7210 */ /* 0x000fc60007ffe0ff */
[----:B------:R-:W1:Y:S02]  /*0df0*/  MUFU.EX2 R20, R25 ;  /* 0x0000001900147308 */ /* 0x000e640000000800 */
[----:B0-----:R-:W-:-:S04]  /*0e00*/  IMAD.WIDE.U32 R12, R14, 0x4, R4 ;  /* 0x000000040e0c7825 */ /* 0x001fc800078e0004 */
[----:B-1----:R-:W-:-:S05]  /*0e10*/  FMUL R21, R21, R20 ;  /* 0x0000001415157220 */ /* 0x002fca0000400000 */
[----:B------:R1:W-:Y:S04]  /*0e20*/  STG.E desc[UR8][R8.64], R21 ;  /* 0x0000001508007986 */ /* 0x0003e8000c101908 */
[----:B------:R-:W2:Y:S01]  /*0e30*/  LDG.E R23, desc[UR8][R12.64] ;  /* 0x000000080c177981 */ /* 0x000ea2000c1e1900 */
[----:B------:R-:W-:Y:S01]  /*0e40*/  IADD3 R14, PT, PT, R14, R11, RZ ;  /* 0x0000000b0e0e7210 */ /* 0x000fe20007ffe0ff */
[----:B------:R-:W-:-:S03]  /*0e50*/  FADD R0, R17, R0 ;  /* 0x0000000011007221 */ /* 0x000fc60000000000 */
[----:B------:R-:W-:Y:S01]  /*0e60*/  ISETP.GE.AND P0, PT, R14, UR7, PT ;  /* 0x000000070e007c0c */ /* 0x000fe2000bf06270 */
[----:B------:R-:W-:-:S04]  /*0e70*/  FADD R0, R0, R19 ;  /* 0x0000001300007221 */ /* 0x000fc80000000000 */
[----:B------:R-:W-:Y:S01]  /*0e80*/  FADD R0, R0, R21 ;  /* 0x0000001500007221 */ /* 0x000fe20000000000 */
        /* <DEDUP_REMOVED lines=8> */
[----:B0-----:R-:W-:-:S04]  /*0f10*/  FMUL R15, R15, R16 ;  /* 0x000000100f0f7220 */ /* 0x001fc80000400000 */
[----:B------:R-:W-:Y:S01]  /*0f20*/  FADD R0, R0, R15 ;  /* 0x0000000f00007221 */ /* 0x000fe20000000000 */
[----:B------:R1:W-:Y:S01]  /*0f30*/  STG.E desc[UR8][R12.64], R15 ;  /* 0x0000000f0c007986 */ /* 0x0003e2000c101908 */
[----:B------:R-:W-:Y:S05]  /*0f40*/  @!P0 BRA `(.L_x_32) ;  /* 0xfffffffc00108947 */ /* 0x000fea000383ffff */
.L_x_28:
[----:B------:R-:W-:Y:S05]  /*0f50*/  BSYNC.RECONVERGENT B0 ;  /* 0x0000000000007941 */ /* 0x000fea0003800200 */
.L_x_27:
[----:B------:R-:W-:Y:S01]  /*0f60*/  ISETP.GE.U32.AND P0, PT, R11, 0x2, PT ;  /* 0x000000020b00780c */ /* 0x000fe20003f06070 */
[----:B------:R2:W-:Y:S01]  /*0f70*/  STS [R3], R0 ;  /* 0x0000000003007388 */ /* 0x0005e20000000800 */
[----:B------:R-:W3:Y:S01]  /*0f80*/  LDCU UR6, c[0x0][0x38c] ;  /* 0x00007180ff0677ac */ /* 0x000ee20008000800 */
[----:B------:R-:W-:Y:S10]  /*0f90*/  BAR.SYNC.DEFER_BLOCKING 0x0 ;  /* 0x0000000000007b1d */ /* 0x000ff40000010000 */
[----:B--2---:R-:W-:Y:S05]  /*0fa0*/  @!P0 BRA `(.L_x_33) ;  /* 0x0000000000308947 */ /* 0x004fea0003800000 */
[----:B------:R-:W-:-:S07]  /*0fb0*/  IMAD.MOV.U32 R0, RZ, RZ, R11 ;  /* 0x000000ffff007224 */ /* 0x000fce00078e000b */
.L_x_34:
[----:B-1----:R-:W-:-:S04]  /*0fc0*/  SHF.R.U32.HI R12, RZ, 0x1, R0 ;  /* 0x00000001ff0c7819 */ /* 0x002fc80000011600 */
        /* <DEDUP_REMOVED lines=9> */
[----:B--2---:R-:W-:Y:S05]  /*1060*/  @P0 BRA `(.L_x_34) ;  /* 0xfffffffc00d40947 */ /* 0x004fea000383ffff */
.L_x_33:
[----:B------:R-:W2:Y:S01]  /*1070*/  S2UR UR5, SR_CgaCtaId ;  /* 0x00000000000579c3 */ /* 0x000ea20000008800 */
[----:B---3--:R-:W-:Y:S01]  /*1080*/  ISETP.GE.AND P0, PT, R2, UR6, PT ;  /* 0x0000000602007c0c */ /* 0x008fe2000bf06270 */
[----:B------:R-:W-:Y:S02]  /*1090*/  UMOV UR4, 0x400 ;  /* 0x0000040000047882 */ /* 0x000fe40000000000 */
[----:B--2---:R-:W-:-:S10]  /*10a0*/  ULEA UR4, UR5, UR4, 0x18 ;  /* 0x0000000405047291 */ /* 0x004fd4000f8ec0ff */
[----:B------:R-:W-:Y:S05]  /*10b0*/  @P0 EXIT ;  /* 0x000000000000094d */ /* 0x000fea0003800000 */
[----:B-1----:R-:W1:Y:S01]  /*10c0*/  I2F.U32.RP R12, R11 ;  /* 0x0000000b000c7306 */ /* 0x002e620000209000 */
[----:B------:R-:W-:Y:S01]  /*10d0*/  IADD3 R0, PT, PT, R2, R11, RZ ;  /* 0x0000000b02007210 */ /* 0x000fe20007ffe0ff */
[----:B------:R-:W-:Y:S01]  /*10e0*/  BSSY.RECONVERGENT B0, `(.L_x_35) ;  /* 0x0000038000007945 */ /* 0x000fe20003800200 */
[----:B------:R-:W-:Y:S02]  /*10f0*/  ISETP.NE.U32.AND P2, PT, R11, RZ, PT ;  /* 0x000000ff0b00720c */ /* 0x000fe40003f45070 */
[C---:B------:R-:W-:Y:S02]  /*1100*/  ISETP.GE.AND P0, PT, R0.reuse, UR6, PT ;  /* 0x0000000600007c0c */ /* 0x040fe4000bf06270 */
[----:B------:R-:W-:Y:S01]  /*1110*/  VIMNMX R3, PT, PT, R0, UR6, !PT ;  /* 0x0000000600037c48 */ /* 0x000fe2000ffe0100 */
[----:B-1----:R-:W0:Y:S02]  /*1120*/  MUFU.RCP R12, R12 ;  /* 0x0000000c000c7308 */ /* 0x002e240000001000 */
[----:B0-----:R-:W-:-:S06]  /*1130*/  IADD3 R8, PT, PT, R12, 0xffffffe, RZ ;  /* 0x0ffffffe0c087810 */ /* 0x001fcc0007ffe0ff */
[----:B------:R0:W1:Y:S02]  /*1140*/  F2I.FTZ.U32.TRUNC.NTZ R9, R8 ;  /* 0x0000000800097305 */ /* 0x000064000021f000 */
[----:B0-----:R-:W-:Y:S02]  /*1150*/  IMAD.MOV.U32 R8, RZ, RZ, RZ ;  /* 0x000000ffff087224 */ /* 0x001fe400078e00ff */
[----:B-1----:R-:W-:-:S04]  /*1160*/  IMAD.MOV R10, RZ, RZ, -R9 ;  /* 0x000000ffff0a7224 */ /* 0x002fc800078e0a09 */
[----:B------:R-:W-:Y:S01]  /*1170*/  IMAD R13, R10, R11, RZ ;  /* 0x0000000b0a0d7224 */ /* 0x000fe200078e02ff */
[----:B------:R-:W-:-:S03]  /*1180*/  SEL R10, RZ, 0x1, P0 ;  /* 0x00000001ff0a7807 */ /* 0x000fc60000000000 */
[----:B------:R-:W-:Y:S01]  /*1190*/  IMAD.HI.U32 R13, R9, R13, R8 ;  /* 0x0000000d090d7227 */ /* 0x000fe200078e0008 */
[----:B------:R-:W-:-:S05]  /*11a0*/  IADD3 R0, PT, PT, R3, -R0, -R10 ;  /* 0x8000000003007210 */ /* 0x000fca0007ffe80a */
[----:B------:R-:W-:-:S05]  /*11b0*/  IMAD.HI.U32 R13, R13, R0, RZ ;  /* 0x000000000d0d7227 */ /* 0x000fca00078e00ff */
[----:B------:R-:W-:-:S05]  /*11c0*/  IADD3 R3, PT, PT, -R13, RZ, RZ ;  /* 0x000000ff0d037210 */ /* 0x000fca0007ffe1ff */
[----:B------:R-:W-:Y:S02]  /*11d0*/  IMAD R0, R11, R3, R0 ;  /* 0x000000030b007224 */ /* 0x000fe400078e0200 */
[----:B------:R-:W0:Y:S03]  /*11e0*/  LDS R3, [UR4] ;  /* 0x00000004ff037984 */ /* 0x000e260008000800 */
[----:B------:R-:W-:-:S13]  /*11f0*/  ISETP.GE.U32.AND P0, PT, R0, R11, PT ;  /* 0x0000000b0000720c */ /* 0x000fda0003f06070 */
[----:B------:R-:W-:Y:S01]  /*1200*/  @P0 IMAD.IADD R0, R0, 0x1, -R11 ;  /* 0x0000000100000824 */ /* 0x000fe200078e0a0b */
[----:B------:R-:W-:-:S04]  /*1210*/  @P0 IADD3 R13, PT, PT, R13, 0x1, RZ ;  /* 0x000000010d0d0810 */ /* 0x000fc80007ffe0ff */
[----:B------:R-:W-:-:S13]  /*1220*/  ISETP.GE.U32.AND P1, PT, R0, R11, PT ;  /* 0x0000000b0000720c */ /* 0x000fda0003f26070 */
[----:B------:R-:W-:Y:S01]  /*1230*/  @P1 VIADD R13, R13, 0x1 ;  /* 0x000000010d0d1836 */ /* 0x000fe20000000000 */
[----:B------:R-:W-:-:S04]  /*1240*/  @!P2 LOP3.LUT R13, RZ, R11, RZ, 0x33, !PT ;  /* 0x0000000bff0da212 */ /* 0x000fc800078e33ff */
[----:B------:R-:W-:Y:S02]  /*1250*/  IADD3 R8, PT, PT, R10, R13, RZ ;  /* 0x0000000d0a087210 */ /* 0x000fe40007ffe0ff */
[----:B0-----:R-:W-:Y:S02]  /*1260*/  FMNMX R3, R3, 9.9999997171806853657e-10, !PT ;  /* 0x3089705f03037809 */ /* 0x001fe40007800000 */
[----:B------:R-:W-:-:S04]  /*1270*/  LOP3.LUT R0, R8, 0x3, RZ, 0xc0, !PT ;  /* 0x0000000308007812 */ /* 0x000fc800078ec0ff */
[----:B------:R-:W-:-:S13]  /*1280*/  ISETP.NE.AND P0, PT, R0, 0x3, PT ;  /* 0x000000030000780c */ /* 0x000fda0003f05270 */
[----:B------:R-:W-:Y:S05]  /*1290*/  @!P0 BRA `(.L_x_36) ;  /* 0x0000000000708947 */ /* 0x000fea0003800000 */
[----:B------:R-:W0:Y:S01]  /*12a0*/  LDCU.64 UR4, c[0x0][0x380] ;  /* 0x00007000ff0477ac */ /* 0x000e220008000a00 */
[----:B------:R-:W-:Y:S02]  /*12b0*/  VIADD R0, R8, 0x1 ;  /* 0x0000000108007836 */ /* 0x000fe40000000000 */
[----:B------:R-:W-:-:S03]  /*12c0*/  IMAD.WIDE.U32 R6, R2, 0x4, R6 ;  /* 0x0000000402067825 */ /* 0x000fc600078e0006 */
[----:B------:R-:W-:-:S04]  /*12d0*/  LOP3.LUT R0, R0, 0x3, RZ, 0xc0, !PT ;  /* 0x0000000300007812 */ /* 0x000fc800078ec0ff */
[C---:B------:R-:W-:Y:S01]  /*12e0*/  IADD3 R9, PT, PT, -R0.reuse, RZ, RZ ;  /* 0x000000ff00097210 */ /* 0x040fe20007ffe1ff */
[----:B------:R-:W-:Y:S01]  /*12f0*/  IMAD R2, R0, R11, R2 ;  /* 0x0000000b00027224 */ /* 0x000fe200078e0202 */
[----:B0-----:R-:W-:-:S04]  /*1300*/  IADD3 R12, P0, PT, R6, UR4, RZ ;  /* 0x00000004060c7c10 */ /* 0x001fc8000ff1e0ff */
[----:B------:R-:W-:-:S09]  /*1310*/  IADD3.X R13, PT, PT, R7, UR5, RZ, P0, !PT ;  /* 0x00000005070d7c10 */ /* 0x000fd200087fe4ff */
.L_x_39:
[----:B0-----:R-:W-:Y:S01]  /*1320*/  IMAD.MOV.U32 R6, RZ, RZ, R12 ;  /* 0x000000ffff067224 */ /* 0x001fe200078e000c */
[----:B------:R-:W-:-:S05]  /*1330*/  MOV R7, R13 ;  /* 0x0000000d00077202 */ /* 0x000fca0000000f00 */
[----:B------:R-:W2:Y:S01]  /*1340*/  LDG.E R0, desc[UR8][R6.64] ;  /* 0x0000000806007981 */ /* 0x000ea2000c1e1900 */
[----:B------:R-:W0:Y:S01]  /*1350*/  MUFU.RCP R10, R3 ;  /* 0x00000003000a7308 */ /* 0x000e220000001000 */
[----:B------:R-:W-:Y:S01]  /*1360*/  VIADD R9, R9, 0x1 ;  /* 0x0000000109097836 */ /* 0x000fe20000000000 */
[----:B------:R-:W-:Y:S04]  /*1370*/  BSSY.RECONVERGENT B1, `(.L_x_37) ;  /* 0x000000b000017945 */ /* 0x000fe80003800200 */
[----:B------:R-:W-:Y:S01]  /*1380*/  ISETP.NE.AND P2, PT, R9, RZ, PT ;  /* 0x000000ff0900720c */ /* 0x000fe20003f45270 */
[----:B0-----:R-:W-:-:S04]  /*1390*/  FFMA R13, -R3, R10, 1 ;  /* 0x3f800000030d7423 */ /* 0x001fc8000000010a */
[----:B------:R-:W-:Y:S01]  /*13a0*/  FFMA R13, R10, R13, R10 ;  /* 0x0000000d0a0d7223 */ /* 0x000fe2000000000a */
[----:B--2---:R-:W0:Y:S03]  /*13b0*/  FCHK P0, R0, R3 ;  /* 0x0000000300007302 */ /* 0x004e260000000000 */
[----:B------:R-:W-:-:S04]  /*13c0*/  FFMA R10, R0, R13, RZ ;  /* 0x0000000d000a7223 */ /* 0x000fc800000000ff */
[----:B------:R-:W-:-:S04]  /*13d0*/  FFMA R12, -R3, R10, R0 ;  /* 0x0000000a030c7223 */ /* 0x000fc80000000100 */
[----:B------:R-:W-:Y:S01]  /*13e0*/  FFMA R15, R13, R12, R10 ;  /* 0x0000000c0d0f7223 */ /* 0x000fe2000000000a */
[----:B0-----:R-:W-:Y:S06]  /*13f0*/  @!P0 BRA `(.L_x_38) ;  /* 0x0000000000088947 */ /* 0x001fec0003800000 */
[----:B------:R-:W-:-:S07]  /*1400*/  MOV R10, 0x1420 ;  /* 0x00001420000a7802 */ /* 0x000fce0000000f00 */
[----:B------:R-:W-:Y:S05]  /*1410*/  CALL.REL.NOINC `($__internal_1_$__cuda_sm3x_div_rn_noftz_f32_slowpath) ;  /* 0x0000000400447944 */ /* 0x000fea0003c00000 */
.L_x_38:
[----:B------:R-:W-:Y:S05]  /*1420*/  BSYNC.RECONVERGENT B1 ;  /* 0x0000000000017941 */ /* 0x000fea0003800200 */
.L_x_37:
[----:B------:R0:W-:Y:S01]  /*1430*/  STG.E desc[UR8][R6.64], R15 ;  /* 0x0000000f06007986 */ /* 0x0001e2000c101908 */
[----:B------:R-:W-:Y:S01]  /*1440*/  IMAD.WIDE.U32 R12, R11, 0x4, R6 ;  /* 0x000000040b0c7825 */ /* 0x000fe200078e0006 */
[----:B------:R-:W-:Y:S06]  /*1450*/  @P2 BRA `(.L_x_39) ;  /* 0xfffffffc00b02947 */ /* 0x000fec000383ffff */
.L_x_36:
[----:B------:R-:W-:Y:S05]  /*1460*/  BSYNC.RECONVERGENT B0 ;  /* 0x0000000000007941 */ /* 0x000fea0003800200 */
.L_x_35:
[----:B------:R-:W-:Y:S01]  /*1470*/  ISETP.GE.U32.AND P0, PT, R8, 0x3, PT ;  /* 0x000000030800780c */ /* 0x000fe20003f06070 */
[----:B------:R-:W1:-:S12]  /*1480*/  LDCU UR4, c[0x0][0x38c] ;  /* 0x00007180ff0477ac */ /* 0x000e580008000800 */
[----:B-1----:R-:W-:Y:S05]  /*1490*/  @!P0 EXIT ;  /* 0x000000000000894d */ /* 0x002fea0003800000 */
.L_x_48:
[----:B0-----:R-:W-:-:S05]  /*14a0*/  IMAD.WIDE.U32 R6, R2, 0x4, R4 ;  /* 0x0000000402067825 */ /* 0x001fca00078e0004 */
[----:B------:R-:W2:Y:S01]  /*14b0*/  LDG.E R10, desc[UR8][R6.64] ;  /* 0x00000008060a7981 */ /* 0x000ea2000c1e1900 */
[----:B------:R-:W0:Y:S01]  /*14c0*/  MUFU.RCP R0, R3 ;  /* 0x0000000300007308 */ /* 0x000e220000001000 */
[----:B------:R-:W-:Y:S01]  /*14d0*/  BSSY.RECONVERGENT B0, `(.L_x_40) ;  /* 0x000000c000007945 */ /* 0x000fe20003800200 */
[----:B0-----:R-:W-:-:S04]  /*14e0*/  FFMA R9, -R3, R0, 1 ;  /* 0x3f80000003097423 */ /* 0x001fc80000000100 */
[----:B------:R-:W-:Y:S02]  /*14f0*/  FFMA R0, R0, R9, R0 ;  /* 0x0000000900007223 */ /* 0x000fe40000000000 */
[----:B--2---:R-:W0:Y:S02]  /*1500*/  FCHK P0, R10, R3 ;  /* 0x000000030a007302 */ /* 0x004e240000000000 */
[----:B------:R-:W-:-:S04]  /*1510*/  FFMA R8, R0, R10, RZ ;  /* 0x0000000a00087223 */ /* 0x000fc800000000ff */
[----:B------:R-:W-:-:S04]  /*1520*/  FFMA R9, -R3, R8, R10 ;  /* 0x0000000803097223 */ /* 0x000fc8000000010a */
[----:B------:R-:W-:Y:S01]  /*1530*/  FFMA R13, R0, R9, R8 ;  /* 0x00000009000d7223 */ /* 0x000fe20000000008 */
[----:B0-----:R-:W-:Y:S06]  /*1540*/  @!P0 BRA `(.L_x_41) ;  /* 0x0000000000108947 */ /* 0x001fec0003800000 */
[----:B------:R-:W-:Y:S02]  /*1550*/  MOV R0, R10 ;  /* 0x0000000a00007202 */ /* 0x000fe40000000f00 */
[----:B------:R-:W-:-:S07]  /*1560*/  MOV R10, 0x1580 ;  /* 0x00001580000a7802 */ /* 0x000fce0000000f00 */
[----:B------:R-:W-:Y:S05]  /*1570*/  CALL.REL.NOINC `($__internal_1_$__cuda_sm3x_div_rn_noftz_f32_slowpath) ;  /* 0x0000000000ec7944 */ /* 0x000fea0003c00000 */
[----:B------:R-:W-:-:S07]  /*1580*/  IMAD.MOV.U32 R13, RZ, RZ, R15 ;  /* 0x000000ffff0d7224 */ /* 0x000fce00078e000f */
.L_x_41:
[----:B------:R-:W-:Y:S05]  /*1590*/  BSYNC.RECONVERGENT B0 ;  /* 0x0000000000007941 */ /* 0x000fea0003800200 */
.L_x_40:
[----:B------:R-:W-:Y:S01]  /*15a0*/  IADD3 R2, PT, PT, R11, R2, RZ ;  /* 0x000000020b027210 */ /* 0x000fe20007ffe0ff */
[----:B------:R0:W-:Y:S04]  /*15b0*/  STG.E desc[UR8][R6.64], R13 ;  /* 0x0000000d06007986 */ /* 0x0001e8000c101908 */
[----:B------:R-:W-:-:S05]  /*15c0*/  IMAD.WIDE.U32 R8, R2, 0x4, R4 ;  /* 0x0000000402087825 */ /* 0x000fca00078e0004 */
[----:B------:R-:W2:Y:S01]  /*15d0*/  LDG.E R12, desc[UR8][R8.64] ;  /* 0x00000008080c7981 */ /* 0x000ea2000c1e1900 */
[----:B------:R-:W1:Y:S01]  /*15e0*/  MUFU.RCP R0, R3 ;  /* 0x0000000300007308 */ /* 0x000e620000001000 */
[----:B------:R-:W-:Y:S01]  /*15f0*/  BSSY.RECONVERGENT B0, `(.L_x_42) ;  /* 0x000000b000007945 */ /* 0x000fe20003800200 */
[----:B-1----:R-:W-:-:S04]  /*1600*/  FFMA R15, -R3, R0, 1 ;  /* 0x3f800000030f7423 */ /* 0x002fc80000000100 */
[----:B------:R-:W-:Y:S02]  /*1610*/  FFMA R0, R0, R15, R0 ;  /* 0x0000000f00007223 */ /* 0x000fe40000000000 */
[----:B--2---:R-:W1:Y:S02]  /*1620*/  FCHK P0, R12, R3 ;  /* 0x000000030c007302 */ /* 0x004e640000000000 */
[----:B------:R-:W-:-:S04]  /*1630*/  FFMA R10, R0, R12, RZ ;  /* 0x0000000c000a7223 */ /* 0x000fc800000000ff */
[----:B------:R-:W-:-:S04]  /*1640*/  FFMA R15, -R3, R10, R12 ;  /* 0x0000000a030f7223 */ /* 0x000fc8000000010c */
[----:B------:R-:W-:Y:S01]  /*1650*/  FFMA R15, R0, R15, R10 ;  /* 0x0000000f000f7223 */ /* 0x000fe2000000000a */
[----:B01----:R-:W-:Y:S06]  /*1660*/  @!P0 BRA `(.L_x_43) ;  /* 0x00000000000c8947 */ /* 0x003fec0003800000 */
[----:B------:R-:W-:Y:S01]  /*1670*/  IMAD.MOV.U32 R0, RZ, RZ, R12 ;  /* 0x000000ffff007224 */ /* 0x000fe200078e000c */
[----:B------:R-:W-:-:S07]  /*1680*/  MOV R10, 0x16a0 ;  /* 0x000016a0000a7802 */ /* 0x000fce0000000f00 */
[----:B------:R-:W-:Y:S05]  /*1690*/  CALL.REL.NOINC `($__internal_1_$__cuda_sm3x_div_rn_noftz_f32_slowpath) ;  /* 0x0000000000a47944 */ /* 0x000fea0003c00000 */
.L_x_43:
[----:B------:R-:W-:Y:S05]  /*16a0*/  BSYNC.RECONVERGENT B0 ;  /* 0x0000000000007941 */ /* 0x000fea0003800200 */
.L_x_42:
        /* <DEDUP_REMOVED lines=16> */
[----:B------:R-:W-:-:S07]  /*17b0*/  MOV R13, R15 ;  /* 0x0000000f000d7202 */ /* 0x000fce0000000f00 */
.L_x_45:
[----:B------:R-:W-:Y:S05]  /*17c0*/  BSYNC.RECONVERGENT B0 ;  /* 0x0000000000007941 */ /* 0x000fea0003800200 */
.L_x_44:
[----:B------:R-:W-:Y:S01]  /*17d0*/  IMAD.IADD R2, R2, 0x1, R11 ;  /* 0x0000000102027824 */ /* 0x000fe200078e020b */
[----:B------:R0:W-:Y:S03]  /*17e0*/  STG.E desc[UR8][R6.64], R13 ;  /* 0x0000000d06007986 */ /* 0x0001e6000c101908 */
        /* <DEDUP_REMOVED lines=11> */
[----:B------:R-:W-:Y:S02]  /*18a0*/  MOV R0, R12 ;  /* 0x0000000c00007202 */ /* 0x000fe40000000f00 */
[----:B------:R-:W-:-:S07]  /*18b0*/  MOV R10, 0x18d0 ;  /* 0x000018d0000a7802 */ /* 0x000fce0000000f00 */
[----:B------:R-:W-:Y:S05]  /*18c0*/  CALL.REL.NOINC `($__internal_1_$__cuda_sm3x_div_rn_noftz_f32_slowpath) ;  /* 0x0000000000187944 */ /* 0x000fea0003c00000 */
.L_x_47:
[----:B------:R-:W-:Y:S05]  /*18d0*/  BSYNC.RECONVERGENT B0 ;  /* 0x0000000000007941 */ /* 0x000fea0003800200 */
.L_x_46:
[----:B------:R1:W-:Y:S01]  /*18e0*/  STG.E desc[UR8][R8.64], R15 ;  /* 0x0000000f08007986 */ /* 0x0003e2000c101908 */
[----:B------:R-:W-:-:S05]  /*18f0*/  IMAD.IADD R2, R2, 0x1, R11 ;  /* 0x0000000102027824 */ /* 0x000fca00078e020b */
[----:B------:R-:W-:-:S13]  /*1900*/  ISETP.GE.AND P0, PT, R2, UR4, PT ;  /* 0x0000000402007c0c */ /* 0x000fda000bf06270 */
[----:B-1----:R-:W-:Y:S05]  /*1910*/  @!P0 BRA `(.L_x_48) ;  /* 0xfffffff800e08947 */ /* 0x002fea000383ffff */
[----:B------:R-:W-:Y:S05]  /*1920*/  EXIT ;  /* 0x000000000000794d */ /* 0x000fea0003800000 */
        .weak           $__internal_1_$__cuda_sm3x_div_rn_noftz_f32_slowpath
        .type           $__internal_1_$__cuda_sm3x_div_rn_noftz_f32_slowpath,@function
        .size           $__internal_1_$__cuda_sm3x_div_rn_noftz_f32_slowpath,(.L_x_79 - $__internal_1_$__cuda_sm3x_div_rn_noftz_f32_slowpath)
$__internal_1_$__cuda_sm3x_div_rn_noftz_f32_slowpath:
[----:B------:R-:W-:Y:S01]  /*1930*/  SHF.R.U32.HI R12, RZ, 0x17, R3 ;  /* 0x00000017ff0c7819 */ /* 0x000fe20000011603 */
[----:B------:R-:W-:Y:S01]  /*1940*/  BSSY.RECONVERGENT B2, `(.L_x_49) ;  /* 0x0000063000027945 */ /* 0x000fe20003800200 */
[----:B------:R-:W-:Y:S02]  /*1950*/  SHF.R.U32.HI R17, RZ, 0x17, R0 ;  /* 0x00000017ff117819 */ /* 0x000fe40000011600 */
[----:B------:R-:W-:Y:S02]  /*1960*/  LOP3.LUT R12, R12, 0xff, RZ, 0xc0, !PT ;  /* 0x000000ff0c0c7812 */ /* 0x000fe400078ec0ff */
[----:B------:R-:W-:Y:S02]  /*1970*/  LOP3.LUT R17, R17, 0xff, RZ, 0xc0, !PT ;  /* 0x000000ff11117812 */ /* 0x000fe400078ec0ff */
[----:B------:R-:W-:Y:S02]  /*1980*/  IADD3 R15, PT, PT, R12, -0x1, RZ ;  /* 0xffffffff0c0f7810 */ /* 0x000fe40007ffe0ff */
[----:B------:R-:W-:Y:S01]  /*1990*/  MOV R19, R3 ;  /* 0x0000000300137202 */ /* 0x000fe20000000f00 */
[----:B------:R-:W-:Y:S01]  /*19a0*/  VIADD R14, R17, 0xffffffff ;  /* 0xffffffff110e7836 */ /* 0x000fe20000000000 */
[----:B------:R-:W-:-:S04]  /*19b0*/  ISETP.GT.U32.AND P0, PT, R15, 0xfd, PT ;  /* 0x000000fd0f00780c */ /* 0x000fc80003f04070 */
[----:B------:R-:W-:-:S13]  /*19c0*/  ISETP.GT.U32.OR P0, PT, R14, 0xfd, P0 ;  /* 0x000000fd0e00780c */ /* 0x000fda0000704470 */
[----:B------:R-:W-:Y:S01]  /*19d0*/  @!P0 IMAD.MOV.U32 R13, RZ, RZ, RZ ;  /* 0x000000ffff0d8224 */ /* 0x000fe200078e00ff */
[----:B------:R-:W-:Y:S06]  /*19e0*/  @!P0 BRA `(.L_x_50) ;  /* 0x00000000005c8947 */ /* 0x000fec0003800000 */
[----:B------:R-:W-:Y:S02]  /*19f0*/  FSETP.GTU.FTZ.AND P0, PT, |R0|, +INF , PT ;  /* 0x7f8000000000780b */ /* 0x000fe40003f1c200 */
[----:B------:R-:W-:-:S04]  /*1a00*/  FSETP.GTU.FTZ.AND P1, PT, |R3|, +INF , PT ;  /* 0x7f8000000300780b */ /* 0x000fc80003f3c200 */
[----:B------:R-:W-:-:S13]  /*1a10*/  PLOP3.LUT P0, PT, P0, P1, PT, 0xf8, 0x8f ;  /* 0x00000000008f781c */ /* 0x000fda0000703f70 */
[----:B------:R-:W-:Y:S05]  /*1a20*/  @P0 BRA `(.L_x_51) ;  /* 0x00000004004c0947 */ /* 0x000fea0003800000 */
[----:B------:R-:W-:-:S13]  /*1a30*/  LOP3.LUT P0, RZ, R19, 0x7fffffff, R0, 0xc8, !PT ;  /* 0x7fffffff13ff7812 */ /* 0x000fda000780c800 */
[----:B------:R-:W-:Y:S05]  /*1a40*/  @!P0 BRA `(.L_x_52) ;  /* 0x00000004003c8947 */ /* 0x000fea0003800000 */
[C---:B------:R-:W-:Y:S02]  /*1a50*/  FSETP.NEU.FTZ.AND P3, PT, |R0|.reuse, +INF , PT ;  /* 0x7f8000000000780b */ /* 0x040fe40003f7d200 */
[----:B------:R-:W-:Y:S02]  /*1a60*/  FSETP.NEU.FTZ.AND P1, PT, |R3|, +INF , PT ;  /* 0x7f8000000300780b */ /* 0x000fe40003f3d200 */
[----:B------:R-:W-:-:S11]  /*1a70*/  FSETP.NEU.FTZ.AND P0, PT, |R0|, +INF , PT ;  /* 0x7f8000000000780b */ /* 0x000fd60003f1d200 */
[----:B------:R-:W-:Y:S05]  /*1a80*/  @!P1 BRA !P3, `(.L_x_52) ;  /* 0x00000004002c9947 */ /* 0x000fea0005800000 */
[----:B------:R-:W-:-:S04]  /*1a90*/  LOP3.LUT P3, RZ, R0, 0x7fffffff, RZ, 0xc0, !PT ;  /* 0x7fffffff00ff7812 */ /* 0x000fc8000786c0ff */
[----:B------:R-:W-:-:S13]  /*1aa0*/  PLOP3.LUT P1, PT, P1, P3, PT, 0x2f, 0xf2 ;  /* 0x0000000000f2781c */ /* 0x000fda0000f26577 */
[----:B------:R-:W-:Y:S05]  /*1ab0*/  @P1 BRA `(.L_x_53) ;  /* 0x0000000400181947 */ /* 0x000fea0003800000 */
[----:B------:R-:W-:-:S04]  /*1ac0*/  LOP3.LUT P1, RZ, R19, 0x7fffffff, RZ, 0xc0, !PT ;  /* 0x7fffffff13ff7812 */ /* 0x000fc8000782c0ff */
[----:B------:R-:W-:-:S13]  /*1ad0*/  PLOP3.LUT P0, PT, P0, P1, PT, 0x2f, 0xf2 ;  /* 0x0000000000f2781c */ /* 0x000fda0000702577 */
[----:B------:R-:W-:Y:S05]  /*1ae0*/  @P0 BRA `(.L_x_54) ;  /* 0x0000000400000947 */ /* 0x000fea0003800000 */
[----:B------:R-:W-:Y:S02]  /*1af0*/  ISETP.GE.AND P0, PT, R14, RZ, PT ;  /* 0x000000ff0e00720c */ /* 0x000fe40003f06270 */
[----:B------:R-:W-:-:S11]  /*1b00*/  ISETP.GE.AND P1, PT, R15, RZ, PT ;  /* 0x000000ff0f00720c */ /* 0x000fd60003f26270 */
[----:B------:R-:W-:Y:S01]  /*1b10*/  @P0 MOV R13, RZ ;  /* 0x000000ff000d0202 */ /* 0x000fe20000000f00 */
[----:B------:R-:W-:Y:S02]  /*1b20*/  @!P0 IMAD.MOV.U32 R13, RZ, RZ, -0x40 ;  /* 0xffffffc0ff0d8424 */ /* 0x000fe400078e00ff */
[----:B------:R-:W-:Y:S01]  /*1b30*/  @!P0 FFMA R0, R0, 1.84467440737095516160e+19, RZ ;  /* 0x5f80000000008823 */ /* 0x000fe200000000ff */
[----:B------:R-:W-:Y:S02]  /*1b40*/  @!P1 FFMA R19, R3, 1.84467440737095516160e+19, RZ ;  /* 0x5f80000003139823 */ /* 0x000fe400000000ff */
[----:B------:R-:W-:-:S07]  /*1b50*/  @!P1 IADD3 R13, PT, PT, R13, 0x40, RZ ;  /* 0x000000400d0d9810 */ /* 0x000fce0007ffe0ff */
.L_x_50:
[----:B------:R-:W-:Y:S01]  /*1b60*/  LEA R14, R12, 0xc0800000, 0x17 ;  /* 0xc08000000c0e7811 */ /* 0x000fe200078eb8ff */
[----:B------:R-:W-:Y:S01]  /*1b70*/  BSSY.RECONVERGENT B3, `(.L_x_55) ;  /* 0x0000036000037945 */ /* 0x000fe20003800200 */
[----:B------:R-:W-:-:S03]  /*1b80*/  IADD3 R17, PT, PT, R17, -0x7f, RZ ;  /* 0xffffff8111117810 */ /* 0x000fc60007ffe0ff */
[----:B------:R-:W-:Y:S02]  /*1b90*/  IMAD.IADD R16, R19, 0x1, -R14 ;  /* 0x0000000113107824 */ /* 0x000fe400078e0a0e */
[C---:B------:R-:W-:Y:S02]  /*1ba0*/  IMAD R0, R17.reuse, -0x800000, R0 ;  /* 0xff80000011007824 */ /* 0x040fe400078e0200 */
[----:B------:R0:W1:Y:S01]  /*1bb0*/  MUFU.RCP R14, R16 ;  /* 0x00000010000e7308 */ /* 0x0000620000001000 */
[----:B------:R-:W-:Y:S01]  /*1bc0*/  FADD.FTZ R19, -R16, -RZ ;  /* 0x800000ff10137221 */ /* 0x000fe20000010100 */
[----:B0-----:R-:W-:-:S05]  /*1bd0*/  IADD3 R16, PT, PT, R17, 0x7f, -R12 ;  /* 0x0000007f11107810 */ /* 0x001fca0007ffe80c */
[----:B------:R-:W-:Y:S02]  /*1be0*/  IMAD.IADD R13, R16, 0x1, R13 ;  /* 0x00000001100d7824 */ /* 0x000fe400078e020d */
[----:B-1----:R-:W-:-:S04]  /*1bf0*/  FFMA R15, R14, R19, 1 ;  /* 0x3f8000000e0f7423 */ /* 0x002fc80000000013 */
[----:B------:R-:W-:-:S04]  /*1c00*/  FFMA R15, R14, R15, R14 ;  /* 0x0000000f0e0f7223 */ /* 0x000fc8000000000e */
[----:B------:R-:W-:-:S04]  /*1c10*/  FFMA R14, R0, R15, RZ ;  /* 0x0000000f000e7223 */ /* 0x000fc800000000ff */
[----:B------:R-:W-:-:S04]  /*1c20*/  FFMA R18, R19, R14, R0 ;  /* 0x0000000e13127223 */ /* 0x000fc80000000000 */
[----:B------:R-:W-:-:S04]  /*1c30*/  FFMA R14, R15, R18, R14 ;  /* 0x000000120f0e7223 */ /* 0x000fc8000000000e */
[----:B------:R-:W-:-:S04]  /*1c40*/  FFMA R19, R19, R14, R0 ;  /* 0x0000000e13137223 */ /* 0x000fc80000000000 */
[----:B------:R-:W-:-:S05]  /*1c50*/  FFMA R0, R15, R19, R14 ;  /* 0x000000130f007223 */ /* 0x000fca000000000e */
[----:B------:R-:W-:-:S04]  /*1c60*/  SHF.R.U32.HI R12, RZ, 0x17, R0 ;  /* 0x00000017ff0c7819 */ /* 0x000fc80000011600 */
[----:B------:R-:W-:-:S04]  /*1c70*/  LOP3.LUT R12, R12, 0xff, RZ, 0xc0, !PT ;  /* 0x000000ff0c0c7812 */ /* 0x000fc800078ec0ff */
[----:B------:R-:W-:-:S05]  /*1c80*/  IADD3 R12, PT, PT, R12, R13, RZ ;  /* 0x0000000d0c0c7210 */ /* 0x000fca0007ffe0ff */
[----:B------:R-:W-:-:S05]  /*1c90*/  VIADD R16, R12, 0xffffffff ;  /* 0xffffffff0c107836 */ /* 0x000fca0000000000 */
[----:B------:R-:W-:-:S13]  /*1ca0*/  ISETP.GE.U32.AND P0, PT, R16, 0xfe, PT ;  /* 0x000000fe1000780c */ /* 0x000fda0003f06070 */
[----:B------:R-:W-:Y:S05]  /*1cb0*/  @!P0 BRA `(.L_x_56) ;  /* 0x0000000000808947 */ /* 0x000fea0003800000 */
[----:B------:R-:W-:-:S13]  /*1cc0*/  ISETP.GT.AND P0, PT, R12, 0xfe, PT ;  /* 0x000000fe0c00780c */ /* 0x000fda0003f04270 */
[----:B------:R-:W-:Y:S05]  /*1cd0*/  @P0 BRA `(.L_x_57) ;  /* 0x00000000006c0947 */ /* 0x000fea0003800000 */
[----:B------:R-:W-:-:S13]  /*1ce0*/  ISETP.GE.AND P0, PT, R12, 0x1, PT ;  /* 0x000000010c00780c */ /* 0x000fda0003f06270 */
[----:B------:R-:W-:Y:S05]  /*1cf0*/  @P0 BRA `(.L_x_58) ;  /* 0x0000000000740947 */ /* 0x000fea0003800000 */
[----:B------:R-:W-:Y:S02]  /*1d00*/  ISETP.GE.AND P0, PT, R12, -0x18, PT ;  /* 0xffffffe80c00780c */ /* 0x000fe40003f06270 */
[----:B------:R-:W-:-:S11]  /*1d10*/  LOP3.LUT R0, R0, 0x80000000, RZ, 0xc0, !PT ;  /* 0x8000000000007812 */ /* 0x000fd600078ec0ff */
[----:B------:R-:W-:Y:S05]  /*1d20*/  @!P0 BRA `(.L_x_58) ;  /* 0x0000000000688947 */ /* 0x000fea0003800000 */
[CCC-:B------:R-:W-:Y:S01]  /*1d30*/  FFMA.RZ R16, R15.reuse, R19.reuse, R14.reuse ;  /* 0x000000130f107223 */ /* 0x1c0fe2000000c00e */
[CCC-:B------:R-:W-:Y:S01]  /*1d40*/  FFMA.RP R13, R15.reuse, R19.reuse, R14.reuse ;  /* 0x000000130f0d7223 */ /* 0x1c0fe2000000800e */
[----:B------:R-:W-:Y:S01]  /*1d50*/  FFMA.RM R14, R15, R19, R14 ;  /* 0x000000130f0e7223 */ /* 0x000fe2000000400e */
[----:B------:R-:W-:Y:S02]  /*1d60*/  IADD3 R15, PT, PT, R12, 0x20, RZ ;  /* 0x000000200c0f7810 */ /* 0x000fe40007ffe0ff */
[----:B------:R-:W-:Y:S02]  /*1d70*/  LOP3.LUT R16, R16, 0x7fffff, RZ, 0xc0, !PT ;  /* 0x007fffff10107812 */ /* 0x000fe400078ec0ff */
[----:B------:R-:W-:Y:S02]  /*1d80*/  ISETP.NE.AND P3, PT, R12, RZ, PT ;  /* 0x000000ff0c00720c */ /* 0x000fe40003f65270 */
[----:B------:R-:W-:Y:S02]  /*1d90*/  LOP3.LUT R16, R16, 0x800000, RZ, 0xfc, !PT ;  /* 0x0080000010107812 */ /* 0x000fe400078efcff */
[----:B------:R-:W-:Y:S01]  /*1da0*/  ISETP.NE.AND P1, PT, R12, RZ, PT ;  /* 0x000000ff0c00720c */ /* 0x000fe20003f25270 */
[----:B------:R-:W-:Y:S01]  /*1db0*/  IMAD.MOV R12, RZ, RZ, -R12 ;  /* 0x000000ffff0c7224 */ /* 0x000fe200078e0a0c */
[----:B------:R-:W-:-:S02]  /*1dc0*/  SHF.L.U32 R15, R16, R15, RZ ;  /* 0x0000000f100f7219 */ /* 0x000fc400000006ff */
[----:B------:R-:W-:Y:S02]  /*1dd0*/  FSETP.NEU.FTZ.AND P0, PT, R13, R14, PT ;  /* 0x0000000e0d00720b */ /* 0x000fe40003f1d000 */
[----:B------:R-:W-:Y:S02]  /*1de0*/  SEL R13, R12, RZ, P3 ;  /* 0x000000ff0c0d7207 */ /* 0x000fe40001800000 */
[----:B------:R-:W-:Y:S02]  /*1df0*/  ISETP.NE.AND P1, PT, R15, RZ, P1 ;  /* 0x000000ff0f00720c */ /* 0x000fe40000f25270 */
[----:B------:R-:W-:Y:S02]  /*1e00*/  SHF.R.U32.HI R13, RZ, R13, R16 ;  /* 0x0000000dff0d7219 */ /* 0x000fe40000011610 */
[----:B------:R-:W-:Y:S02]  /*1e10*/  PLOP3.LUT P0, PT, P0, P1, PT, 0xf8, 0x8f ;  /* 0x00000000008f781c */ /* 0x000fe40000703f70 */
[----:B------:R-:W-:-:S02]  /*1e20*/  SHF.R.U32.HI R15, RZ, 0x1, R13 ;  /* 0x00000001ff0f7819 */ /* 0x000fc4000001160d */
[----:B------:R-:W-:-:S04]  /*1e30*/  SEL R12, RZ, 0x1, !P0 ;  /* 0x00000001ff0c7807 */ /* 0x000fc80004000000 */
[----:B------:R-:W-:-:S04]  /*1e40*/  LOP3.LUT R12, R12, 0x1, R15, 0xf8, !PT ;  /* 0x000000010c0c7812 */ /* 0x000fc800078ef80f */
[----:B------:R-:W-:-:S04]  /*1e50*/  LOP3.LUT R12, R12, R13, RZ, 0xc0, !PT ;  /* 0x0000000d0c0c7212 */ /* 0x000fc800078ec0ff */
[----:B------:R-:W-:-:S04]  /*1e60*/  IADD3 R15, PT, PT, R15, R12, RZ ;  /* 0x0000000c0f0f7210 */ /* 0x000fc80007ffe0ff */
[----:B------:R-:W-:Y:S01]  /*1e70*/  LOP3.LUT R0, R15, R0, RZ, 0xfc, !PT ;  /* 0x000000000f007212 */ /* 0x000fe200078efcff */
[----:B------:R-:W-:Y:S06]  /*1e80*/  BRA `(.L_x_58) ;  /* 0x0000000000107947 */ /* 0x000fec0003800000 */
.L_x_57:
[----:B------:R-:W-:-:S04]  /*1e90*/  LOP3.LUT R0, R0, 0x80000000, RZ, 0xc0, !PT ;  /* 0x8000000000007812 */ /* 0x000fc800078ec0ff */
[----:B------:R-:W-:Y:S01]  /*1ea0*/  LOP3.LUT R0, R0, 0x7f800000, RZ, 0xfc, !PT ;  /* 0x7f80000000007812 */ /* 0x000fe200078efcff */
[----:B------:R-:W-:Y:S06]  /*1eb0*/  BRA `(.L_x_58) ;  /* 0x0000000000047947 */ /* 0x000fec0003800000 */
.L_x_56:
[----:B------:R-:W-:-:S07]  /*1ec0*/  IMAD R0, R13, 0x800000, R0 ;  /* 0x008000000d007824 */ /* 0x000fce00078e0200 */
.L_x_58:
[----:B------:R-:W-:Y:S05]  /*1ed0*/  BSYNC.RECONVERGENT B3 ;  /* 0x0000000000037941 */ /* 0x000fea0003800200 */
.L_x_55:
[----:B------:R-:W-:Y:S05]  /*1ee0*/  BRA `(.L_x_59) ;  /* 0x0000000000207947 */ /* 0x000fea0003800000 */
.L_x_54:
[----:B------:R-:W-:-:S04]  /*1ef0*/  LOP3.LUT R0, R19, 0x80000000, R0, 0x48, !PT ;  /* 0x8000000013007812 */ /* 0x000fc800078e4800 */
[----:B------:R-:W-:Y:S01]  /*1f00*/  LOP3.LUT R0, R0, 0x7f800000, RZ, 0xfc, !PT ;  /* 0x7f80000000007812 */ /* 0x000fe200078efcff */
[----:B------:R-:W-:Y:S06]  /*1f10*/  BRA `(.L_x_59) ;  /* 0x0000000000147947 */ /* 0x000fec0003800000 */
.L_x_53:
[----:B------:R-:W-:Y:S01]  /*1f20*/  LOP3.LUT R0, R19, 0x80000000, R0, 0x48, !PT ;  /* 0x8000000013007812 */ /* 0x000fe200078e4800 */
[----:B------:R-:W-:Y:S06]  /*1f30*/  BRA `(.L_x_59) ;  /* 0x00000000000c7947 */ /* 0x000fec0003800000 */
.L_x_52:
[----:B------:R-:W0:Y:S01]  /*1f40*/  MUFU.RSQ R0, -QNAN ;  /* 0xffc0000000007908 */ /* 0x000e220000001400 */
[----:B------:R-:W-:Y:S05]  /*1f50*/  BRA `(.L_x_59) ;  /* 0x0000000000047947 */ /* 0x000fea0003800000 */
.L_x_51:
[----:B------:R-:W-:-:S07]  /*1f60*/  FADD.FTZ R0, R0, R3 ;  /* 0x0000000300007221 */ /* 0x000fce0000010000 */
.L_x_59:
[----:B------:R-:W-:Y:S05]  /*1f70*/  BSYNC.RECONVERGENT B2 ;  /* 0x0000000000027941 */ /* 0x000fea0003800200 */
.L_x_49:
[----:B------:R-:W-:Y:S02]  /*1f80*/  HFMA2 R13, -RZ, RZ, 0, 0 ;  /* 0x00000000ff0d7431 */ /* 0x000fe400000001ff */
[----:B------:R-:W-:Y:S01]  /*1f90*/  IMAD.MOV.U32 R12, RZ, RZ, R10 ;  /* 0x000000ffff0c7224 */ /* 0x000fe200078e000a */
[----:B0-----:R-:W-:-:S03]  /*1fa0*/  MOV R15, R0 ;  /* 0x00000000000f7202 */ /* 0x001fc60000000f00 */
[----:B------:R-:W-:Y:S05]  /*1fb0*/  RET.REL.NODEC R12 `(_Z28softmax_kernel_float_inplacePfii) ;  /* 0xffffffe00c107950 */ /* 0x000fea0003c3ffff */
.L_x_60:
        /* <DEDUP_REMOVED lines=12> */
.L_x_79:


//--------------------- .text._Z11relu_kernelPKfPfm --------------------------
	.section	.text._Z11relu_kernelPKfPfm,"ax",@progbits
	.align	128
        .global         _Z11relu_kernelPKfPfm
        .type           _Z11relu_kernelPKfPfm,@function
        .size           _Z11relu_kernelPKfPfm,(.L_x_87 - _Z11relu_kernelPKfPfm)
        .other          _Z11relu_kernelPKfPfm,@"STO_CUDA_ENTRY STV_DEFAULT"
_Z11relu_kernelPKfPfm:
.text._Z11relu_kernelPKfPfm:
        /* <DEDUP_REMOVED lines=13> */
[----:B------:R-:W1:Y:S03]  /*00d0*/  LDCU.64 UR4, c[0x0][0x358] ;  /* 0x00006b00ff0477ac */ /* 0x000e660008000a00 */
[----:B0-----:R-:W-:-:S04]  /*00e0*/  IADD3 R2, P0, PT, R4, UR8, RZ ;  /* 0x0000000804027c10 */ /* 0x001fc8000ff1e0ff */
[----:B------:R-:W-:-:S05]  /*00f0*/  IADD3.X R3, PT, PT, R0, UR9, RZ, P0, !PT ;  /* 0x0000000900037c10 */ /* 0x000fca00087fe4ff */
[----:B-1----:R-:W2:Y:S01]  /*0100*/  LDG.E R2, desc[UR4][R2.64] ;  /* 0x0000000402027981 */ /* 0x002ea2000c1e1900 */
[----:B------:R-:W-:-:S04]  /*0110*/  IADD3 R4, P0, PT, R4, UR10, RZ ;  /* 0x0000000a04047c10 */ /* 0x000fc8000ff1e0ff */
[----:B------:R-:W-:Y:S02]  /*0120*/  IADD3.X R5, PT, PT, R0, UR11, RZ, P0, !PT ;  /* 0x0000000b00057c10 */ /* 0x000fe400087fe4ff */
[----:B--2---:R-:W-:-:S05]  /*0130*/  FMNMX R7, RZ, R2, !PT ;  /* 0x00000002ff077209 */ /* 0x004fca0007800000 */
[----:B------:R-:W-:Y:S01]  /*0140*/  STG.E desc[UR4][R4.64], R7 ;  /* 0x0000000704007986 */ /* 0x000fe2000c101904 */
[----:B------:R-:W-:Y:S05]  /*0150*/  EXIT ;  /* 0x000000000000794d */ /* 0x000fea0003800000 */
.L_x_61:
        /* <DEDUP_REMOVED lines=10> */
.L_x_87:


//--------------------- .text._Z15bias_add_kernelPKfS0_Pfii --------------------------
	.section	.text._Z15bias_add_kernelPKfS0_Pfii,"ax",@progbits
	.align	128
        .global         _Z15bias_add_kernelPKfS0_Pfii
        .type           _Z15bias_add_kernelPKfS0_Pfii,@function
        .size           _Z15bias_add_kernelPKfS0_Pfii,(.L_x_88 - _Z15bias_add_kernelPKfS0_Pfii)
        .other          _Z15bias_add_kernelPKfS0_Pfii,@"STO_CUDA_ENTRY STV_DEFAULT"
_Z15bias_add_kernelPKfS0_Pfii:
.text._Z15bias_add_kernelPKfS0_Pfii:
[----:B------:R-:W-:Y:S01]  /*0000*/  LDC R1, c[0x0][0x37c] ;  /* 0x0000df00ff017b82 */ /* 0x000fe20000000800 */
[----:B------:R-:W0:Y:S07]  /*0010*/  S2R R3, SR_TID.X ;  /* 0x0000000000037919 */ /* 0x000e2e0000002100 */
[----:B------:R-:W1:Y:S01]  /*0020*/  LDC R5, c[0x0][0x364] ;  /* 0x0000d900ff057b82 */ /* 0x000e620000000800 */
[----:B------:R-:W2:Y:S01]  /*0030*/  LDCU.64 UR6, c[0x0][0x398] ;  /* 0x00007300ff0677ac */ /* 0x000ea20008000a00 */
[----:B------:R-:W1:Y:S06]  /*0040*/  S2R R0, SR_TID.Y ;  /* 0x0000000000007919 */ /* 0x000e6c0000002200 */
[----:B------:R-:W0:Y:S08]  /*0050*/  S2UR UR5, SR_CTAID.X ;  /* 0x00000000000579c3 */ /* 0x000e300000002500 */
[----:B------:R-:W0:Y:S08]  /*0060*/  LDC R2, c[0x0][0x360] ;  /* 0x0000d800ff027b82 */ /* 0x000e300000000800 */
[----:B------:R-:W1:Y:S01]  /*0070*/  S2UR UR4, SR_CTAID.Y ;  /* 0x00000000000479c3 */ /* 0x000e620000002600 */
[----:B0-----:R-:W-:-:S05]  /*0080*/  IMAD R2, R2, UR5, R3 ;  /* 0x0000000502027c24 */ /* 0x001fca000f8e0203 */
[----:B--2---:R-:W-:Y:S01]  /*0090*/  ISETP.GE.AND P0, PT, R2, UR7, PT ;  /* 0x0000000702007c0c */ /* 0x004fe2000bf06270 */
[----:B-1----:R-:W-:-:S05]  /*00a0*/  IMAD R5, R5, UR4, R0 ;  /* 0x0000000405057c24 */ /* 0x002fca000f8e0200 */
[----:B------:R-:W-:-:S13]  /*00b0*/  ISETP.GE.OR P0, PT, R5, UR6, P0 ;  /* 0x0000000605007c0c */ /* 0x000fda0008706670 */
[----:B------:R-:W-:Y:S05]  /*00c0*/  @P0 EXIT ;  /* 0x000000000000094d */ /* 0x000fea0003800000 */
[----:B------:R-:W0:Y:S01]  /*00d0*/  LDC.64 R6, c[0x0][0x388] ;  /* 0x0000e200ff067b82 */ /* 0x000e220000000a00 */
[----:B------:R-:W1:Y:S01]  /*00e0*/  LDCU.64 UR8, c[0x0][0x380] ;  /* 0x00007000ff0877ac */ /* 0x000e620008000a00 */
[--C-:B------:R-:W-:Y:S01]  /*00f0*/  SHF.R.S32.HI R3, RZ, 0x1f, R2.reuse ;  /* 0x0000001fff037819 */ /* 0x100fe20000011402 */
[----:B------:R-:W-:Y:S01]  /*0100*/  USHF.R.S32.HI UR6, URZ, 0x1f, UR7 ;  /* 0x0000001fff067899 */ /* 0x000fe20008011407 */
[----:B------:R-:W2:Y:S01]  /*0110*/  LDCU.64 UR4, c[0x0][0x358] ;  /* 0x00006b00ff0477ac */ /* 0x000ea20008000a00 */
[----:B------:R-:W-:-:S04]  /*0120*/  IMAD.WIDE.U32 R2, R5, UR7, R2 ;  /* 0x0000000705027c25 */ /* 0x000fc8000f8e0002 */
[----:B------:R-:W-:Y:S02]  /*0130*/  IMAD R9, R5, UR6, RZ ;  /* 0x0000000605097c24 */ /* 0x000fe4000f8e02ff */
[----:B------:R-:W-:Y:S02]  /*0140*/  IMAD.SHL.U32 R0, R2, 0x4, RZ ;  /* 0x0000000402007824 */ /* 0x000fe400078e00ff */
[----:B------:R-:W-:-:S03]  /*0150*/  IMAD.IADD R3, R3, 0x1, R9 ;  /* 0x0000000103037824 */ /* 0x000fc600078e0209 */
[----:B-1----:R-:W-:Y:S02]  /*0160*/  IADD3 R4, P0, PT, R0, UR8, RZ ;  /* 0x0000000800047c10 */ /* 0x002fe4000ff1e0ff */
[----:B------:R-:W-:Y:S01]  /*0170*/  SHF.L.U64.HI R8, R2, 0x2, R3 ;  /* 0x0000000202087819 */ /* 0x000fe20000010203 */
[----:B0-----:R-:W-:-:S03]  /*0180*/  IMAD.WIDE.U32 R2, R5, 0x4, R6 ;  /* 0x0000000405027825 */ /* 0x001fc600078e0006 */
[----:B------:R-:W-:Y:S01]  /*0190*/  IADD3.X R5, PT, PT, R8, UR9, RZ, P0, !PT ;  /* 0x0000000908057c10 */ /* 0x000fe200087fe4ff */
[----:B------:R-:W0:Y:S02]  /*01a0*/  LDCU.64 UR8, c[0x0][0x390] ;  /* 0x00007200ff0877ac */ /* 0x000e240008000a00 */
[----:B--2---:R-:W2:Y:S04]  /*01b0*/  LDG.E R3, desc[UR4][R2.64] ;  /* 0x0000000402037981 */ /* 0x004ea8000c1e1900 */
[----:B------:R-:W2:Y:S01]  /*01c0*/  LDG.E R4, desc[UR4][R4.64] ;  /* 0x0000000404047981 */ /* 0x000ea2000c1e1900 */
[----:B0-----:R-:W-:-:S04]  /*01d0*/  IADD3 R6, P0, PT, R0, UR8, RZ ;  /* 0x0000000800067c10 */ /* 0x001fc8000ff1e0ff */
[----:B------:R-:W-:Y:S01]  /*01e0*/  IADD3.X R7, PT, PT, R8, UR9, RZ, P0, !PT ;  /* 0x0000000908077c10 */ /* 0x000fe200087fe4ff */
[----:B--2---:R-:W-:-:S05]  /*01f0*/  FADD R9, R4, R3 ;  /* 0x0000000304097221 */ /* 0x004fca0000000000 */
[----:B------:R-:W-:Y:S01]  /*0200*/  STG.E desc[UR4][R6.64], R9 ;  /* 0x0000000906007986 */ /* 0x000fe2000c101904 */
[----:B------:R-:W-:Y:S05]  /*0210*/  EXIT ;  /* 0x000000000000794d */ /* 0x000fea0003800000 */
.L_x_62:
        /* <DEDUP_REMOVED lines=14> */
.L_x_88:


//--------------------- .text._Z17zero_buffer_floatPfm --------------------------
	.section	.text._Z17zero_buffer_floatPfm,"ax",@progbits
	.align	128
        .global         _Z17zero_buffer_floatPfm
        .type           _Z17zero_buffer_floatPfm,@function
        .size           _Z17zero_buffer_floatPfm,(.L_x_89 - _Z17zero_buffer_floatPfm)
        .other          _Z17zero_buffer_floatPfm,@"STO_CUDA_ENTRY STV_DEFAULT"
_Z17zero_buffer_floatPfm:
.text._Z17zero_buffer_floatPfm:
[----:B------:R-:W-:Y:S01]  /*0000*/  LDC R1, c[0x0][0x37c] ;  /* 0x0000df00ff017b82 */ /* 0x000fe20000000800 */
[----:B------:R-:W0:Y:S07]  /*0010*/  S2R R3, SR_TID.X ;  /* 0x0000000000037919 */ /* 0x000e2e0000002100 */
[----:B------:R-:W0:Y:S01]  /*0020*/  S2UR UR4, SR_CTAID.X ;  /* 0x00000000000479c3 */ /* 0x000e220000002500 */
[----:B------:R-:W1:Y:S07]  /*0030*/  LDCU.64 UR6, c[0x0][0x388] ;  /* 0x00007100ff0677ac */ /* 0x000e6e0008000a00 */
[----:B------:R-:W0:Y:S02]  /*0040*/  LDC R0, c[0x0][0x360] ;  /* 0x0000d800ff007b82 */ /* 0x000e240000000800 */
[----:B0-----:R-:W-:-:S05]  /*0050*/  IMAD R0, R0, UR4, R3 ;  /* 0x0000000400007c24 */ /* 0x001fca000f8e0203 */
[----:B-1----:R-:W-:Y:S02]  /*0060*/  ISETP.GE.U32.AND P0, PT, R0, UR6, PT ;  /* 0x0000000600007c0c */ /* 0x002fe4000bf06070 */
[----:B------:R-:W-:-:S04]  /*0070*/  SHF.R.S32.HI R3, RZ, 0x1f, R0 ;  /* 0x0000001fff037819 */ /* 0x000fc80000011400 */
[----:B------:R-:W-:-:S13]  /*0080*/  ISETP.GE.U32.AND.EX P0, PT, R3, UR7, PT, P0 ;  /* 0x0000000703007c0c */ /* 0x000fda000bf06100 */
[----:B------:R-:W-:Y:S05]  /*0090*/  @P0 EXIT ;  /* 0x000000000000094d */ /* 0x000fea0003800000 */
[----:B------:R-:W0:Y:S01]  /*00a0*/  LDCU.64 UR6, c[0x0][0x380] ;  /* 0x00007000ff0677ac */ /* 0x000e220008000a00 */
[----:B------:R-:W1:Y:S01]  /*00b0*/  LDCU.64 UR4, c[0x0][0x358] ;  /* 0x00006b00ff0477ac */ /* 0x000e620008000a00 */
[----:B0-----:R-:W-:-:S04]  /*00c0*/  LEA R2, P0, R0, UR6, 0x2 ;  /* 0x0000000600027c11 */ /* 0x001fc8000f8010ff */
[----:B------:R-:W-:-:S05]  /*00d0*/  LEA.HI.X R3, R0, UR7, R3, 0x2, P0 ;  /* 0x0000000700037c11 */ /* 0x000fca00080f1403 */
[----:B-1----:R-:W-:Y:S01]  /*00e0*/  STG.E desc[UR4][R2.64], RZ ;  /* 0x000000ff02007986 */ /* 0x002fe2000c101904 */
[----:B------:R-:W-:Y:S05]  /*00f0*/  EXIT ;  /* 0x000000000000794d */ /* 0x000fea0003800000 */
.L_x_63:
        /* <DEDUP_REMOVED lines=16> */
.L_x_89:


//--------------------- .text._Z17init_biases_floatPfi --------------------------
	.section	.text._Z17init_biases_floatPfi,"ax",@progbits
	.align	128
        .global         _Z17init_biases_floatPfi
        .type           _Z17init_biases_floatPfi,@function
        .size           _Z17init_biases_floatPfi,(.L_x_90 - _Z17init_biases_floatPfi)
        .other          _Z17init_biases_floatPfi,@"STO_CUDA_ENTRY STV_DEFAULT"
_Z17init_biases_floatPfi:
.text._Z17init_biases_floatPfi:
[----:B------:R-:W-:Y:S01]  /*0000*/  LDC R1, c[0x0][0x37c] ;  /* 0x0000df00ff017b82 */ /* 0x000fe20000000800 */
[----:B------:R-:W0:Y:S07]  /*0010*/  S2R R0, SR_TID.X ;  /* 0x0000000000007919 */ /* 0x000e2e0000002100 */
[----:B------:R-:W0:Y:S01]  /*0020*/  S2UR UR4, SR_CTAID.X ;  /* 0x00000000000479c3 */ /* 0x000e220000002500 */
[----:B------:R-:W1:Y:S07]  /*0030*/  LDCU UR5, c[0x0][0x388] ;  /* 0x00007100ff0577ac */ /* 0x000e6e0008000800 */
[----:B------:R-:W0:Y:S02]  /*0040*/  LDC R5, c[0x0][0x360] ;  /* 0x0000d800ff057b82 */ /* 0x000e240000000800 */
[----:B0-----:R-:W-:-:S05]  /*0050*/  IMAD R5, R5, UR4, R0 ;  /* 0x0000000405057c24 */ /* 0x001fca000f8e0200 */
[----:B-1----:R-:W-:-:S13]  /*0060*/  ISETP.GE.AND P0, PT, R5, UR5, PT ;  /* 0x0000000505007c0c */ /* 0x002fda000bf06270 */
[----:B------:R-:W-:Y:S05]  /*0070*/  @P0 EXIT ;  /* 0x000000000000094d */ /* 0x000fea0003800000 */
[----:B------:R-:W0:Y:S01]  /*0080*/  LDC.64 R2, c[0x0][0x380] ;  /* 0x0000e000ff027b82 */ /* 0x000e220000000a00 */
[----:B------:R-:W1:Y:S01]  /*0090*/  LDCU.64 UR4, c[0x0][0x358] ;  /* 0x00006b00ff0477ac */ /* 0x000e620008000a00 */
[----:B0-----:R-:W-:-:S05]  /*00a0*/  IMAD.WIDE R2, R5, 0x4, R2 ;  /* 0x0000000405027825 */ /* 0x001fca00078e0202 */
[----:B-1----:R-:W-:Y:S01]  /*00b0*/  STG.E desc[UR4][R2.64], RZ ;  /* 0x000000ff02007986 */ /* 0x002fe2000c101904 */
[----:B------:R-:W-:Y:S05]  /*00c0*/  EXIT ;  /* 0x000000000000794d */ /* 0x000fea0003800000 */
.L_x_64:
        /* <DEDUP_REMOVED lines=11> */
.L_x_90:


//--------------------- .text._Z25init_random_weights_floatPfiij --------------------------
	.section	.text._Z25init_random_weights_floatPfiij,"ax",@progbits
	.align	128
        .global         _Z25init_random_weights_floatPfiij
        .type           _Z25init_random_weights_floatPfiij,@function
        .size           _Z25init_random_weights_floatPfiij,(.L_x_81 - _Z25init_random_weights_floatPfiij)
        .other          _Z25init_random_weights_floatPfiij,@"STO_CUDA_ENTRY STV_DEFAULT"
_Z25init_random_weights_floatPfiij:
.text._Z25init_random_weights_floatPfiij:
[----:B------:R-:W-:Y:S01]  /*0000*/  LDC R1, c[0x0][0x37c] ;  /* 0x0000df00ff017b82 */ /* 0x000fe20000000800 */
[----:B------:R-:W0:Y:S07]  /*0010*/  S2R R3, SR_TID.X ;  /* 0x0000000000037919 */ /* 0x000e2e0000002100 */
[----:B------:R-:W0:Y:S01]  /*0020*/  S2UR UR8, SR_CTAID.X ;  /* 0x00000000000879c3 */ /* 0x000e220000002500 */
[----:B------:R-:W1:Y:S07]  /*0030*/  LDCU.64 UR6, c[0x0][0x388] ;  /* 0x00007100ff0677ac */ /* 0x000e6e0008000a00 */
[----:B------:R-:W0:Y:S01]  /*0040*/  LDC R2, c[0x0][0x360] ;  /* 0x0000d800ff027b82 */ /* 0x000e220000000800 */
[----:B-1----:R-:W-:-:S06]  /*0050*/  UIMAD.WIDE UR4, UR7, UR6, URZ ;  /* 0x00000006070472a5 */ /* 0x002fcc000f8e02ff */
[----:B------:R-:W-:Y:S02]  /*0060*/  IMAD.U32 R0, RZ, RZ, UR5 ;  /* 0x00000005ff007e24 */ /* 0x000fe4000f8e00ff */
[----:B0-----:R-:W-:-:S05]  /*0070*/  IMAD R2, R2, UR8, R3 ;  /* 0x0000000802027c24 */ /* 0x001fca000f8e0203 */
[----:B------:R-:W-:Y:S02]  /*0080*/  ISETP.LT.U32.AND P0, PT, R2, UR4, PT ;  /* 0x0000000402007c0c */ /* 0x000fe4000bf01070 */
[----:B------:R-:W-:-:S04]  /*0090*/  SHF.R.S32.HI R3, RZ, 0x1f, R2 ;  /* 0x0000001fff037819 */ /* 0x000fc80000011402 */
[----:B------:R-:W-:-:S13]  /*00a0*/  ISETP.GT.U32.AND.EX P0, PT, R0, R3, PT, P0 ;  /* 0x000000030000720c */ /* 0x000fda0003f04100 */
[----:B------:R-:W-:Y:S05]  /*00b0*/  @!P0 EXIT ;  /* 0x000000000000894d */ /* 0x000fea0003800000 */
[----:B------:R-:W-:Y:S01]  /*00c0*/  I2FP.F32.S32 R7, UR7 ;  /* 0x0000000700077c45 */ /* 0x000fe20008201400 */
[----:B------:R-:W0:Y:S03]  /*00d0*/  LDCU UR4, c[0x0][0x390] ;  /* 0x00007200ff0477ac */ /* 0x000e260008000800 */
[----:B------:R-:W1:Y:S01]  /*00e0*/  MUFU.RCP R0, R7 ;  /* 0x0000000700007308 */ /* 0x000e620000001000 */
[----:B------:R-:W-:Y:S02]  /*00f0*/  UMOV UR5, 0x40000000 ;  /* 0x4000000000057882 */ /* 0x000fe40000000000 */
[----:B------:R-:W-:-:S05]  /*0100*/  IMAD.U32 R10, RZ, RZ, UR5 ;  /* 0x00000005ff0a7e24 */ /* 0x000fca000f8e00ff */
[----:B------:R-:W2:Y:S01]  /*0110*/  FCHK P0, R10, R7 ;  /* 0x000000070a007302 */ /* 0x000ea20000000000 */
[----:B0-----:R-:W-:Y:S02]  /*0120*/  VIADD R4, R2, UR4 ;  /* 0x0000000402047c36 */ /* 0x001fe40008000000 */
[----:B-1----:R-:W-:-:S03]  /*0130*/  FFMA R5, -R7, R0, 1 ;  /* 0x3f80000007057423 */ /* 0x002fc60000000100 */
[----:B------:R-:W-:Y:S01]  /*0140*/  LOP3.LUT R4, R4, 0xaad26b49, RZ, 0x3c, !PT ;  /* 0xaad26b4904047812 */ /* 0x000fe200078e3cff */
[----:B------:R-:W-:-:S04]  /*0150*/  FFMA R0, R0, R5, R0 ;  /* 0x0000000500007223 */ /* 0x000fc80000000000 */
[----:B------:R-:W-:Y:S01]  /*0160*/  FFMA R9, R0, 2, RZ ;  /* 0x4000000000097823 */ /* 0x000fe200000000ff */
[----:B------:R-:W-:-:S03]  /*0170*/  IMAD R6, R4, 0x4182bed5, RZ ;  /* 0x4182bed504067824 */ /* 0x000fc600078e02ff */
[----:B------:R-:W-:Y:S01]  /*0180*/  FFMA R8, -R7, R9, 2 ;  /* 0x4000000007087423 */ /* 0x000fe20000000109 */
[C---:B------:R-:W-:Y:S01]  /*0190*/  VIADD R5, R6.reuse, 0x75bcd15 ;  /* 0x075bcd1506057836 */ /* 0x040fe20000000000 */
[----:B------:R-:W-:Y:S02]  /*01a0*/  IADD3 R6, PT, PT, R6, 0x583f19, RZ ;  /* 0x00583f1906067810 */ /* 0x000fe40007ffe0ff */
[----:B------:R-:W-:Y:S01]  /*01b0*/  FFMA R0, R0, R8, R9 ;  /* 0x0000000800007223 */ /* 0x000fe20000000009 */
[----:B--2---:R-:W-:Y:S06]  /*01c0*/  @!P0 BRA `(.L_x_65) ;  /* 0x00000000000c8947 */ /* 0x004fec0003800000 */
[----:B------:R-:W-:-:S07]  /*01d0*/  MOV R8, 0x1f0 ;  /* 0x000001f000087802 */ /* 0x000fce0000000f00 */
[----:B------:R-:W-:Y:S05]  /*01e0*/  CALL.REL.NOINC `($__internal_3_$__cuda_sm3x_div_rn_noftz_f32_slowpath) ;  /* 0x0000000000e07944 */ /* 0x000fea0003c00000 */
[----:B------:R-:W-:-:S07]  /*01f0*/  IMAD.MOV.U32 R0, RZ, RZ, R7 ;  /* 0x000000ffff007224 */ /* 0x000fce00078e0007 */
.L_x_65:
[----:B------:R-:W-:Y:S01]  /*0200*/  VIADD R7, R0, 0xf3000000 ;  /* 0xf300000000077836 */ /* 0x000fe20000000000 */
[----:B------:R0:W1:Y:S01]  /*0210*/  MUFU.RSQ R9, R0 ;  /* 0x0000000000097308 */ /* 0x0000620000001400 */
[----:B------:R-:W2:Y:S03]  /*0220*/  LDCU.64 UR4, c[0x0][0x358] ;  /* 0x00006b00ff0477ac */ /* 0x000ea60008000a00 */
[----:B------:R-:W-:-:S13]  /*0230*/  ISETP.GT.U32.AND P0, PT, R7, 0x727fffff, PT ;  /* 0x727fffff0700780c */ /* 0x000fda0003f04070 */
[----:B01----:R-:W-:Y:S05]  /*0240*/  @!P0 BRA `(.L_x_66) ;  /* 0x0000000000108947 */ /* 0x003fea0003800000 */
[----:B------:R-:W-:-:S07]  /*0250*/  MOV R10, 0x270 ;  /* 0x00000270000a7802 */ /* 0x000fce0000000f00 */
[----:B--2---:R-:W-:Y:S05]  /*0260*/  CALL.REL.NOINC `($__internal_2_$__cuda_sm20_sqrt_rn_f32_slowpath) ;  /* 0x0000000000647944 */ /* 0x004fea0003c00000 */
[----:B------:R-:W-:Y:S01]  /*0270*/  IMAD.MOV.U32 R0, RZ, RZ, R7 ;  /* 0x000000ffff007224 */ /* 0x000fe200078e0007 */
[----:B------:R-:W-:Y:S06]  /*0280*/  BRA `(.L_x_67) ;  /* 0x0000000000107947 */ /* 0x000fec0003800000 */
.L_x_66:
[C---:B------:R-:W-:Y:S01]  /*0290*/  FMUL.FTZ R7, R9.reuse, R0 ;  /* 0x0000000009077220 */ /* 0x040fe20000410000 */
[----:B------:R-:W-:-:S03]  /*02a0*/  FMUL.FTZ R8, R9, 0.5 ;  /* 0x3f00000009087820 */ /* 0x000fc60000410000 */
[----:B------:R-:W-:-:S04]  /*02b0*/  FFMA R0, -R7, R7, R0 ;  /* 0x0000000707007223 */ /* 0x000fc80000000100 */
[----:B------:R-:W-:-:S07]  /*02c0*/  FFMA R0, R0, R8, R7 ;  /* 0x0000000800007223 */ /* 0x000fce0000000007 */
.L_x_67:
[----:B------:R-:W-:Y:S01]  /*02d0*/  SHF.R.U32.HI R8, RZ, 0x2, R5 ;  /* 0x00000002ff087819 */ /* 0x000fe20000011605 */
[----:B------:R-:W0:Y:S03]  /*02e0*/  LDCU.64 UR6, c[0x0][0x380] ;  /* 0x00007000ff0677ac */ /* 0x000e260008000a00 */
[----:B------:R-:W-:Y:S01]  /*02f0*/  LOP3.LUT R8, R8, R5, RZ, 0x3c, !PT ;  /* 0x0000000508087212 */ /* 0x000fe200078e3cff */
[----:B------:R-:W-:-:S03]  /*0300*/  IMAD.SHL.U32 R5, R6, 0x10, RZ ;  /* 0x0000001006057824 */ /* 0x000fc600078e00ff */
[----:B------:R-:W-:-:S04]  /*0310*/  SHF.L.U32 R7, R8, 0x1, RZ ;  /* 0x0000000108077819 */ /* 0x000fc800000006ff */
[----:B------:R-:W-:Y:S01]  /*0320*/  LOP3.LUT R5, R6, R5, R7, 0x96, !PT ;  /* 0x0000000506057212 */ /* 0x000fe200078e9607 */
[----:B------:R-:W-:-:S03]  /*0330*/  IMAD.MOV.U32 R6, RZ, RZ, 0x40000000 ;  /* 0x40000000ff067424 */ /* 0x000fc600078e00ff */
[----:B------:R-:W-:-:S05]  /*0340*/  LOP3.LUT R5, R5, R8, RZ, 0x3c, !PT ;  /* 0x0000000805057212 */ /* 0x000fca00078e3cff */
[----:B------:R-:W-:Y:S02]  /*0350*/  IMAD R5, R4, 0x4182bed5, R5 ;  /* 0x4182bed504057824 */ /* 0x000fe400078e0205 */
[----:B------:R-:W-:Y:S02]  /*0360*/  IMAD.MOV.U32 R4, RZ, RZ, 0x2f800000 ;  /* 0x2f800000ff047424 */ /* 0x000fe400078e00ff */
[----:B------:R-:W-:-:S05]  /*0370*/  VIADD R5, R5, 0xd9fc63dd ;  /* 0xd9fc63dd05057836 */ /* 0x000fca0000000000 */
[----:B------:R-:W-:-:S05]  /*0380*/  I2FP.F32.U32 R5, R5 ;  /* 0x0000000500057245 */ /* 0x000fca0000201000 */
[----:B------:R-:W-:Y:S01]  /*0390*/  FFMA R5, R5, R4, 1.1641532182693481445e-10 ;  /* 0x2f00000005057423 */ /* 0x000fe20000000004 */
[----:B0-----:R-:W-:-:S03]  /*03a0*/  LEA R4, P0, R2, UR6, 0x2 ;  /* 0x0000000602047c11 */ /* 0x001fc6000f8010ff */
[----:B------:R-:W-:Y:S01]  /*03b0*/  FFMA R7, R5, R6, -1 ;  /* 0xbf80000005077423 */ /* 0x000fe20000000006 */
[----:B------:R-:W-:-:S03]  /*03c0*/  LEA.HI.X R5, R2, UR7, R3, 0x2, P0 ;  /* 0x0000000702057c11 */ /* 0x000fc600080f1403 */
[----:B------:R-:W-:-:S05]  /*03d0*/  FMUL R7, R7, R0 ;  /* 0x0000000007077220 */ /* 0x000fca0000400000 */
[----:B--2---:R-:W-:Y:S01]  /*03e0*/  STG.E desc[UR4][R4.64], R7 ;  /* 0x0000000704007986 */ /* 0x004fe2000c101904 */
[----:B------:R-:W-:Y:S05]  /*03f0*/  EXIT ;  /* 0x000000000000794d */ /* 0x000fea0003800000 */
        .weak           $__internal_2_$__cuda_sm20_sqrt_rn_f32_slowpath
        .type           $__internal_2_$__cuda_sm20_sqrt_rn_f32_slowpath,@function
        .size           $__internal_2_$__cuda_sm20_sqrt_rn_f32_slowpath,($__internal_3_$__cuda_sm3x_div_rn_noftz_f32_slowpath - $__internal_2_$__cuda_sm20_sqrt_rn_f32_slowpath)
$__internal_2_$__cuda_sm20_sqrt_rn_f32_slowpath:
[----:B------:R-:W-:-:S13]  /*0400*/  LOP3.LUT P0, RZ, R0, 0x7fffffff, RZ, 0xc0, !PT ;  /* 0x7fffffff00ff7812 */ /* 0x000fda000780c0ff */
[----:B------:R-:W-:Y:S01]  /*0410*/  @!P0 IMAD.MOV.U32 R7, RZ, RZ, R0 ;  /* 0x000000ffff078224 */ /* 0x000fe200078e0000 */
[----:B------:R-:W-:Y:S06]  /*0420*/  @!P0 BRA `(.L_x_68) ;  /* 0x0000000000448947 */ /* 0x000fec0003800000 */
[----:B------:R-:W-:-:S13]  /*0430*/  FSETP.GEU.FTZ.AND P0, PT, R0, RZ, PT ;  /* 0x000000ff0000720b */ /* 0x000fda0003f1e000 */
[----:B------:R-:W-:Y:S01]  /*0440*/  @!P0 MOV R7, 0x7fffffff ;  /* 0x7fffffff00078802 */ /* 0x000fe20000000f00 */
[----:B------:R-:W-:Y:S06]  /*0450*/  @!P0 BRA `(.L_x_68) ;  /* 0x0000000000388947 */ /* 0x000fec0003800000 */
[----:B------:R-:W-:-:S13]  /*0460*/  FSETP.GTU.FTZ.AND P0, PT, |R0|, +INF , PT ;  /* 0x7f8000000000780b */ /* 0x000fda0003f1c200 */
[----:B------:R-:W-:Y:S01]  /*0470*/  @P0 FADD.FTZ R7, R0, 1 ;  /* 0x3f80000000070421 */ /* 0x000fe20000010000 */
[----:B------:R-:W-:Y:S06]  /*0480*/  @P0 BRA `(.L_x_68) ;  /* 0x00000000002c0947 */ /* 0x000fec0003800000 */
[----:B------:R-:W-:-:S13]  /*0490*/  FSETP.NEU.FTZ.AND P0, PT, |R0|, +INF , PT ;  /* 0x7f8000000000780b */ /* 0x000fda0003f1d200 */
[----:B------:R-:W-:Y:S01]  /*04a0*/  @!P0 IMAD.MOV.U32 R7, RZ, RZ, R0 ;  /* 0x000000ffff078224 */ /* 0x000fe200078e0000 */
[----:B------:R-:W-:Y:S06]  /*04b0*/  @!P0 BRA `(.L_x_68) ;  /* 0x0000000000208947 */ /* 0x000fec0003800000 */
[----:B------:R-:W-:-:S04]  /*04c0*/  FFMA R0, R0, 1.84467440737095516160e+19, RZ ;  /* 0x5f80000000007823 */ /* 0x000fc800000000ff */
[----:B------:R-:W0:Y:S02]  /*04d0*/  MUFU.RSQ R7, R0 ;  /* 0x0000000000077308 */ /* 0x000e240000001400 */
[----:B0-----:R-:W-:Y:S01]  /*04e0*/  FMUL.FTZ R9, R0, R7 ;  /* 0x0000000700097220 */ /* 0x001fe20000410000 */
[----:B------:R-:W-:-:S03]  /*04f0*/  FMUL.FTZ R7, R7, 0.5 ;  /* 0x3f00000007077820 */ /* 0x000fc60000410000 */
[----:B------:R-:W-:-:S04]  /*0500*/  FADD.FTZ R8, -R9, -RZ ;  /* 0x800000ff09087221 */ /* 0x000fc80000010100 */
[----:B------:R-:W-:-:S04]  /*0510*/  FFMA R8, R9, R8, R0 ;  /* 0x0000000809087223 */ /* 0x000fc80000000000 */
[----:B------:R-:W-:-:S04]  /*0520*/  FFMA R7, R8, R7, R9 ;  /* 0x0000000708077223 */ /* 0x000fc80000000009 */
[----:B------:R-:W-:-:S07]  /*0530*/  FMUL.FTZ R7, R7, 2.3283064365386962891e-10 ;  /* 0x2f80000007077820 */ /* 0x000fce0000410000 */
.L_x_68:
[----:B------:R-:W-:Y:S02]  /*0540*/  IMAD.MOV.U32 R8, RZ, RZ, R10 ;  /* 0x000000ffff087224 */ /* 0x000fe400078e000a */
[----:B------:R-:W-:-:S04]  /*0550*/  IMAD.MOV.U32 R9, RZ, RZ, 0x0 ;  /* 0x00000000ff097424 */ /* 0x000fc800078e00ff */
[----:B------:R-:W-:Y:S05]  /*0560*/  RET.REL.NODEC R8 `(_Z25init_random_weights_floatPfiij) ;  /* 0xfffffff808a47950 */ /* 0x000fea0003c3ffff */
        .weak           $__internal_3_$__cuda_sm3x_div_rn_noftz_f32_slowpath
        .type           $__internal_3_$__cuda_sm3x_div_rn_noftz_f32_slowpath,@function
        .size           $__internal_3_$__cuda_sm3x_div_rn_noftz_f32_slowpath,(.L_x_81 - $__internal_3_$__cuda_sm3x_div_rn_noftz_f32_slowpath)
$__internal_3_$__cuda_sm3x_div_rn_noftz_f32_slowpath:
[--C-:B------:R-:W-:Y:S01]  /*0570*/  SHF.R.U32.HI R0, RZ, 0x17, R7.reuse ;  /* 0x00000017ff007819 */ /* 0x100fe20000011607 */
[----:B------:R-:W-:-:S03]  /*0580*/  IMAD.MOV.U32 R10, RZ, RZ, R7 ;  /* 0x000000ffff0a7224 */ /* 0x000fc600078e0007 */
[----:B------:R-:W-:-:S04]  /*0590*/  LOP3.LUT R9, R0, 0xff, RZ, 0xc0, !PT ;  /* 0x000000ff00097812 */ /* 0x000fc800078ec0ff */
[----:B------:R-:W-:-:S04]  /*05a0*/  IADD3 R11, PT, PT, R9, -0x1, RZ ;  /* 0xffffffff090b7810 */ /* 0x000fc80007ffe0ff */
[----:B------:R-:W-:-:S13]  /*05b0*/  ISETP.GT.U32.AND P0, PT, R11, 0xfd, PT ;  /* 0x000000fd0b00780c */ /* 0x000fda0003f04070 */
[----:B------:R-:W-:Y:S01]  /*05c0*/  @!P0 IMAD.MOV.U32 R12, RZ, RZ, RZ ;  /* 0x000000ffff0c8224 */ /* 0x000fe200078e00ff */
[----:B------:R-:W-:Y:S06]  /*05d0*/  @!P0 BRA `(.L_x_69) ;  /* 0x0000000000408947 */ /* 0x000fec0003800000 */
[----:B------:R-:W-:Y:S01]  /*05e0*/  FSETP.GTU.FTZ.AND P0, PT, |R7|, +INF , PT ;  /* 0x7f8000000700780b */ /* 0x000fe20003f1c200 */
[----:B------:R-:W-:-:S12]  /*05f0*/  IMAD.MOV.U32 R0, RZ, RZ, R7 ;  /* 0x000000ffff007224 */ /* 0x000fd800078e0007 */
[----:B------:R-:W-:Y:S05]  /*0600*/  @P0 BRA `(.L_x_70) ;  /* 0x0000000400280947 */ /* 0x000fea0003800000 */
[----:B------:R-:W-:-:S05]  /*0610*/  HFMA2 R7, -RZ, RZ, 2, 0 ;  /* 0x40000000ff077431 */ /* 0x000fca00000001ff */
[----:B------:R-:W-:-:S13]  /*0620*/  LOP3.LUT P0, RZ, R10, 0x7fffffff, R7, 0xc8, !PT ;  /* 0x7fffffff0aff7812 */ /* 0x000fda000780c807 */
[----:B------:R-:W-:Y:S05]  /*0630*/  @!P0 BRA `(.L_x_71) ;  /* 0x0000000400148947 */ /* 0x000fea0003800000 */
[----:B------:R-:W-:Y:S02]  /*0640*/  FSETP.NEU.FTZ.AND P0, PT, |R0|, +INF , PT ;  /* 0x7f8000000000780b */ /* 0x000fe40003f1d200 */
[----:B------:R-:W-:-:S04]  /*0650*/  LOP3.LUT P1, RZ, R7, 0x7fffffff, RZ, 0xc0, !PT ;  /* 0x7fffffff07ff7812 */ /* 0x000fc8000782c0ff */
[----:B------:R-:W-:-:S13]  /*0660*/  PLOP3.LUT P0, PT, P0, P1, PT, 0x2f, 0xf2 ;  /* 0x0000000000f2781c */ /* 0x000fda0000702577 */
[----:B------:R-:W-:Y:S05]  /*0670*/  @P0 BRA `(.L_x_72) ;  /* 0x0000000000fc0947 */ /* 0x000fea0003800000 */
[----:B------:R-:W-:-:S13]  /*0680*/  LOP3.LUT P0, RZ, R10, 0x7fffffff, RZ, 0xc0, !PT ;  /* 0x7fffffff0aff7812 */ /* 0x000fda000780c0ff */
[----:B------:R-:W-:Y:S05]  /*0690*/  @!P0 BRA `(.L_x_73) ;  /* 0x0000000000e88947 */ /* 0x000fea0003800000 */
[----:B------:R-:W-:Y:S01]  /*06a0*/  ISETP.GE.AND P0, PT, R11, RZ, PT ;  /* 0x000000ff0b00720c */ /* 0x000fe20003f06270 */
[----:B------:R-:W-:-:S12]  /*06b0*/  IMAD.MOV.U32 R12, RZ, RZ, RZ ;  /* 0x000000ffff0c7224 */ /* 0x000fd800078e00ff */
[----:B------:R-:W-:Y:S01]  /*06c0*/  @!P0 FFMA R10, R0, 1.84467440737095516160e+19, RZ ;  /* 0x5f800000000a8823 */ /* 0x000fe200000000ff */
[----:B------:R-:W-:-:S07]  /*06d0*/  @!P0 VIADD R12, R12, 0x40 ;  /* 0x000000400c0c8836 */ /* 0x000fce0000000000 */
.L_x_69:
[----:B------:R-:W-:Y:S01]  /*06e0*/  LEA R7, R9, 0xc0800000, 0x17 ;  /* 0xc080000009077811 */ /* 0x000fe200078eb8ff */
[----:B------:R-:W-:Y:S01]  /*06f0*/  UMOV UR4, 0x40000000 ;  /* 0x4000000000047882 */ /* 0x000fe20000000000 */
[----:B------:R-:W-:Y:S01]  /*0700*/  IADD3 R9, PT, PT, R12, 0x80, -R9 ;  /* 0x000000800c097810 */ /* 0x000fe20007ffe809 */
[----:B------:R-:W-:Y:S02]  /*0710*/  UIADD3 UR4, UPT, UPT, UR4, -0x800000, URZ ;  /* 0xff80000004047890 */ /* 0x000fe4000fffe0ff */
[----:B------:R-:W-:-:S04]  /*0720*/  IMAD.IADD R10, R10, 0x1, -R7 ;  /* 0x000000010a0a7824 */ /* 0x000fc800078e0a07 */
[----:B------:R-:W0:Y:S01]  /*0730*/  MUFU.RCP R0, R10 ;  /* 0x0000000a00007308 */ /* 0x000e220000001000 */
[----:B------:R-:W-:-:S04]  /*0740*/  FADD.FTZ R7, -R10, -RZ ;  /* 0x800000ff0a077221 */ /* 0x000fc80000010100 */
[----:B0-----:R-:W-:-:S04]  /*0750*/  FFMA R11, R0, R7, 1 ;  /* 0x3f800000000b7423 */ /* 0x001fc80000000007 */
[----:B------:R-:W-:-:S04]  /*0760*/  FFMA R0, R0, R11, R0 ;  /* 0x0000000b00007223 */ /* 0x000fc80000000000 */
[----:B------:R-:W-:-:S04]  /*0770*/  FFMA R11, R0, UR4, RZ ;  /* 0x00000004000b7c23 */ /* 0x000fc800080000ff */
[----:B------:R-:W-:-:S04]  /*0780*/  FFMA R14, R7, R11, UR4 ;  /* 0x00000004070e7e23 */ /* 0x000fc8000800000b */
[----:B------:R-:W-:-:S04]  /*0790*/  FFMA R11, R0, R14, R11 ;  /* 0x0000000e000b7223 */ /* 0x000fc8000000000b */
[----:B------:R-:W-:-:S04]  /*07a0*/  FFMA R14, R7, R11, UR4 ;  /* 0x00000004070e7e23 */ /* 0x000fc8000800000b */
        /* <DEDUP_REMOVED lines=14> */
[-CC-:B------:R-:W-:Y:S01]  /*0890*/  FFMA.RZ R9, R0, R14.reuse, R11.reuse ;  /* 0x0000000e00097223 */ /* 0x180fe2000000c00b */
[C---:B------:R-:W-:Y:S02]  /*08a0*/  ISETP.NE.AND P2, PT, R12.reuse, RZ, PT ;  /* 0x000000ff0c00720c */ /* 0x040fe40003f45270 */
[----:B------:R-:W-:Y:S02]  /*08b0*/  ISETP.NE.AND P1, PT, R12, RZ, PT ;  /* 0x000000ff0c00720c */ /* 0x000fe40003f25270 */
[----:B------:R-:W-:Y:S01]  /*08c0*/  LOP3.LUT R10, R9, 0x7fffff, RZ, 0xc0, !PT ;  /* 0x007fffff090a7812 */ /* 0x000fe200078ec0ff */
[CCC-:B------:R-:W-:Y:S01]  /*08d0*/  FFMA.RP R9, R0.reuse, R14.reuse, R11.reuse ;  /* 0x0000000e00097223 */ /* 0x1c0fe2000000800b */
[----:B------:R-:W-:Y:S01]  /*08e0*/  FFMA.RM R0, R0, R14, R11 ;  /* 0x0000000e00007223 */ /* 0x000fe2000000400b */
[----:B------:R-:W-:Y:S01]  /*08f0*/  VIADD R11, R12, 0x20 ;  /* 0x000000200c0b7836 */ /* 0x000fe20000000000 */
[----:B------:R-:W-:Y:S01]  /*0900*/  LOP3.LUT R10, R10, 0x800000, RZ, 0xfc, !PT ;  /* 0x008000000a0a7812 */ /* 0x000fe200078efcff */
[----:B------:R-:W-:-:S02]  /*0910*/  IMAD.MOV R12, RZ, RZ, -R12 ;  /* 0x000000ffff0c7224 */ /* 0x000fc400078e0a0c */
[----:B------:R-:W-:Y:S02]  /*0920*/  FSETP.NEU.FTZ.AND P0, PT, R9, R0, PT ;  /* 0x000000000900720b */ /* 0x000fe40003f1d000 */
[----:B------:R-:W-:Y:S02]  /*0930*/  SHF.L.U32 R11, R10, R11, RZ ;  /* 0x0000000b0a0b7219 */ /* 0x000fe400000006ff */
[----:B------:R-:W-:Y:S02]  /*0940*/  SEL R9, R12, RZ, P2 ;  /* 0x000000ff0c097207 */ /* 0x000fe40001000000 */
[----:B------:R-:W-:Y:S02]  /*0950*/  ISETP.NE.AND P1, PT, R11, RZ, P1 ;  /* 0x000000ff0b00720c */ /* 0x000fe40000f25270 */
[----:B------:R-:W-:Y:S02]  /*0960*/  SHF.R.U32.HI R9, RZ, R9, R10 ;  /* 0x00000009ff097219 */ /* 0x000fe4000001160a */
[----:B------:R-:W-:-:S02]  /*0970*/  PLOP3.LUT P0, PT, P0, P1, PT, 0xf8, 0x8f ;  /* 0x00000000008f781c */ /* 0x000fc40000703f70 */
[----:B------:R-:W-:Y:S02]  /*0980*/  SHF.R.U32.HI R11, RZ, 0x1, R9 ;  /* 0x00000001ff0b7819 */ /* 0x000fe40000011609 */
[----:B------:R-:W-:-:S04]  /*0990*/  SEL R0, RZ, 0x1, !P0 ;  /* 0x00000001ff007807 */ /* 0x000fc80004000000 */
[----:B------:R-:W-:-:S04]  /*09a0*/  LOP3.LUT R0, R0, 0x1, R11, 0xf8, !PT ;  /* 0x0000000100007812 */ /* 0x000fc800078ef80b */
[----:B------:R-:W-:-:S04]  /*09b0*/  LOP3.LUT R0, R0, R9, RZ, 0xc0, !PT ;  /* 0x0000000900007212 */ /* 0x000fc800078ec0ff */
[----:B------:R-:W-:-:S04]  /*09c0*/  IADD3 R0, PT, PT, R11, R0, RZ ;  /* 0x000000000b007210 */ /* 0x000fc80007ffe0ff */
[----:B------:R-:W-:Y:S01]  /*09d0*/  LOP3.LUT R7, R0, R7, RZ, 0xfc, !PT ;  /* 0x0000000700077212 */ /* 0x000fe200078efcff */
[----:B------:R-:W-:Y:S06]  /*09e0*/  BRA `(.L_x_76) ;  /* 0x0000000000347947 */ /* 0x000fec0003800000 */
.L_x_75:
[----:B------:R-:W-:-:S04]  /*09f0*/  LOP3.LUT R7, R7, 0x80000000, RZ, 0xc0, !PT ;  /* 0x8000000007077812 */ /* 0x000fc800078ec0ff */
[----:B------:R-:W-:Y:S01]  /*0a00*/  LOP3.LUT R7, R7, 0x7f800000, RZ, 0xfc, !PT ;  /* 0x7f80000007077812 */ /* 0x000fe200078efcff */
[----:B------:R-:W-:Y:S06]  /*0a10*/  BRA `(.L_x_76) ;  /* 0x0000000000287947 */ /* 0x000fec0003800000 */
.L_x_74:
[----:B------:R-:W-:Y:S01]  /*0a20*/  IMAD R7, R9, 0x800000, R7 ;  /* 0x0080000009077824 */ /* 0x000fe200078e0207 */
[----:B------:R-:W-:Y:S06]  /*0a30*/  BRA `(.L_x_76) ;  /* 0x0000000000207947 */ /* 0x000fec0003800000 */
.L_x_73:
[----:B------:R-:W-:-:S04]  /*0a40*/  LOP3.LUT R7, R10, 0x80000000, R7, 0x48, !PT ;  /* 0x800000000a077812 */ /* 0x000fc800078e4807 */
[----:B------:R-:W-:Y:S01]  /*0a50*/  LOP3.LUT R7, R7, 0x7f800000, RZ, 0xfc, !PT ;  /* 0x7f80000007077812 */ /* 0x000fe200078efcff */
[----:B------:R-:W-:Y:S06]  /*0a60*/  BRA `(.L_x_76) ;  /* 0x0000000000147947 */ /* 0x000fec0003800000 */
.L_x_72:
[----:B------:R-:W-:Y:S01]  /*0a70*/  LOP3.LUT R7, R10, 0x80000000, R7, 0x48, !PT ;  /* 0x800000000a077812 */ /* 0x000fe200078e4807 */
[----:B------:R-:W-:Y:S06]  /*0a80*/  BRA `(.L_x_76) ;  /* 0x00000000000c7947 */ /* 0x000fec0003800000 */
.L_x_71:
[----:B------:R-:W0:Y:S01]  /*0a90*/  MUFU.RSQ R7, -QNAN ;  /* 0xffc0000000077908 */ /* 0x000e220000001400 */
[----:B------:R-:W-:Y:S05]  /*0aa0*/  BRA `(.L_x_76) ;  /* 0x0000000000047947 */ /* 0x000fea0003800000 */
.L_x_70:
[----:B------:R-:W-:-:S07]  /*0ab0*/  FADD.FTZ R7, R0, 2 ;  /* 0x4000000000077421 */ /* 0x000fce0000010000 */
.L_x_76:
[----:B------:R-:W-:-:S04]  /*0ac0*/  IMAD.MOV.U32 R9, RZ, RZ, 0x0 ;  /* 0x00000000ff097424 */ /* 0x000fc800078e00ff */
[----:B0-----:R-:W-:Y:S05]  /*0ad0*/  RET.REL.NODEC R8 `(_Z25init_random_weights_floatPfiij) ;  /* 0xfffffff408487950 */ /* 0x001fea0003c3ffff */
.L_x_77:
        /* <DEDUP_REMOVED lines=10> */
.L_x_81:


//--------------------- .nv.global.init           --------------------------
	.section	.nv.global.init,"aw",@progbits
	.align	4
.nv.global.init:
	.type		mrg32k3aM1SubSeq,@object
	.size		mrg32k3aM1SubSeq,(mrg32k3aM2SubSeq - mrg32k3aM1SubSeq)
mrg32k3aM1SubSeq:
        /*0000*/ 	.byte	0x0b, 0xcc, 0xee, 0x04, 0x73, 0x29, 0x8b, 0x6f, 0xf6, 0x53, 0x03, 0xf6, 0x23, 0xf6, 0xea, 0xda
        /* <DEDUP_REMOVED lines=125> */
	.type		mrg32k3aM2SubSeq,@object
	.size		mrg32k3aM2SubSeq,(mrg32k3aM1 - mrg32k3aM2SubSeq)
mrg32k3aM2SubSeq:
        /* <DEDUP_REMOVED lines=126> */
	.type		mrg32k3aM1,@object
	.size		mrg32k3aM1,(mrg32k3aM1Seq - mrg32k3aM1)
mrg32k3aM1:
        /* <DEDUP_REMOVED lines=144> */
	.type		mrg32k3aM1Seq,@object
	.size		mrg32k3aM1Seq,(mrg32k3aM2 - mrg32k3aM1Seq)
mrg32k3aM1Seq:
        /* <DEDUP_REMOVED lines=144> */
	.type		mrg32k3aM2,@object
	.size		mrg32k3aM2,(mrg32k3aM2Seq - mrg32k3aM2)
mrg32k3aM2:
        /* <DEDUP_REMOVED lines=144> */
	.type		mrg32k3aM2Seq,@object
	.size		mrg32k3aM2Seq,(precalc_xorwow_matrix - mrg32k3aM2Seq)
mrg32k3aM2Seq:
        /* <DEDUP_REMOVED lines=144> */
	.type		precalc_xorwow_matrix,@object
	.size		precalc_xorwow_matrix,(precalc_xorwow_offset_matrix - precalc_xorwow_matrix)
precalc_xorwow_matrix:
        /* <DEDUP_REMOVED lines=6400> */
	.type		precalc_xorwow_offset_matrix,@object
	.size		precalc_xorwow_offset_matrix,(.L_1 - precalc_xorwow_offset_matrix)
precalc_xorwow_offset_matrix:
        /* <DEDUP_REMOVED lines=6400> */
.L_1:


//--------------------- .nv.shared._Z26update_params_kernel_floatPfS_S_S_PKfS1_S1_S1_if --------------------------
	.section	.nv.shared._Z26update_params_kernel_floatPfS_S_S_PKfS1_S1_S1_if,"aw",@nobits
	.sectionflags	@""
	.align	16
	.zero		1024


//--------------------- .nv.shared.reserved.0     --------------------------
	.section	.nv.shared.reserved.0,"aw",@nobits
	.weak		__nv_reservedSMEM_offset_0_alias
	.size		__nv_reservedSMEM_offset_0_alias, 0, 64
	.other		__nv_reservedSMEM_offset_0_alias,@"STO_CUDA_RESERVED_SHARED STV_DEFAULT"
__nv_reservedSMEM_offset_0_alias:
	.zero		0
	.zero		64


//--------------------- .nv.shared._Z29compute_bias_gradients_kernelPKfPfii --------------------------
	.section	.nv.shared._Z29compute_bias_gradients_kernelPKfPfii,"aw",@nobits
	.sectionflags	@""
	.align	16
	.zero		1024


//--------------------- .nv.shared._Z34compute_delta_hidden_linear_kernelPKfS0_Pfm --------------------------
	.section	.nv.shared._Z34compute_delta_hidden_linear_kernelPKfS0_Pfm,"aw",@nobits
	.sectionflags	@""
	.align	16
	.zero		1024


//--------------------- .nv.shared._Z33compute_delta_output_kernel_floatPKfS0_Pfm --------------------------
	.section	.nv.shared._Z33compute_delta_output_kernel_floatPKfS0_Pfm,"aw",@nobits
	.sectionflags	@""
	.align	16
	.zero		1024


//--------------------- .nv.shared._Z28softmax_kernel_float_inplacePfii --------------------------
	.section	.nv.shared._Z28softmax_kernel_float_inplacePfii,"aw",@nobits
	.sectionflags	@""
	.align	16
	.zero		1024


//--------------------- .nv.shared._Z11relu_kernelPKfPfm --------------------------
	.section	.nv.shared._Z11relu_kernelPKfPfm,"aw",@nobits
	.sectionflags	@""
	.align	16
	.zero		1024


//--------------------- .nv.shared._Z15bias_add_kernelPKfS0_Pfii --------------------------
	.section	.nv.shared._Z15bias_add_kernelPKfS0_Pfii,"aw",@nobits
	.sectionflags	@""
	.align	16
	.zero		1024


//--------------------- .nv.shared._Z17zero_buffer_floatPfm --------------------------
	.section	.nv.shared._Z17zero_buffer_floatPfm,"aw",@nobits
	.sectionflags	@""
	.align	16
	.zero		1024


//--------------------- .nv.shared._Z17init_biases_floatPfi --------------------------
	.section	.nv.shared._Z17init_biases_floatPfi,"aw",@nobits
	.sectionflags	@""
	.align	16
	.zero		1024


//--------------------- .nv.shared._Z25init_random_weights_floatPfiij --------------------------
	.section	.nv.shared._Z25init_random_weights_floatPfiij,"aw",@nobits
	.sectionflags	@""
	.align	16
	.zero		1024


//--------------------- .nv.constant0._Z26update_params_kernel_floatPfS_S_S_PKfS1_S1_S1_if --------------------------
	.section	.nv.constant0._Z26update_params_kernel_floatPfS_S_S_PKfS1_S1_S1_if,"a",@progbits
	.sectionflags	@""
	.align	4
.nv.constant0._Z26update_params_kernel_floatPfS_S_S_PKfS1_S1_S1_if:
	.zero		968


//--------------------- .nv.constant0._Z29compute_bias_gradients_kernelPKfPfii --------------------------
	.section	.nv.constant0._Z29compute_bias_gradients_kernelPKfPfii,"a",@progbits
	.sectionflags	@""
	.align	4
.nv.constant0._Z29compute_bias_gradients_kernelPKfPfii:
	.zero		920


//--------------------- .nv.constant0._Z34compute_delta_hidden_linear_kernelPKfS0_Pfm --------------------------
	.section	.nv.constant0._Z34compute_delta_hidden_linear_kernelPKfS0_Pfm,"a",@progbits
	.sectionflags	@""
	.align	4
.nv.constant0._Z34compute_delta_hidden_linear_kernelPKfS0_Pfm:
	.zero		928


//--------------------- .nv.constant0._Z33compute_delta_output_kernel_floatPKfS0_Pfm --------------------------
	.section	.nv.constant0._Z33compute_delta_output_kernel_floatPKfS0_Pfm,"a",@progbits
	.sectionflags	@""
	.align	4
.nv.constant0._Z33compute_delta_output_kernel_floatPKfS0_Pfm:
	.zero		928


//--------------------- .nv.constant0._Z28softmax_kernel_float_inplacePfii --------------------------
	.section	.nv.constant0._Z28softmax_kernel_float_inplacePfii,"a",@progbits
	.sectionflags	@""
	.align	4
.nv.constant0._Z28softmax_kernel_float_inplacePfii:
	.zero		912


//--------------------- .nv.constant0._Z11relu_kernelPKfPfm --------------------------
	.section	.nv.constant0._Z11relu_kernelPKfPfm,"a",@progbits
	.sectionflags	@""
	.align	4
.nv.constant0._Z11relu_kernelPKfPfm:
	.zero		920


//--------------------- .nv.constant0._Z15bias_add_kernelPKfS0_Pfii --------------------------
	.section	.nv.constant0._Z15bias_add_kernelPKfS0_Pfii,"a",@progbits
	.sectionflags	@""
	.align	4
.nv.constant0._Z15bias_add_kernelPKfS0_Pfii:
	.zero		928


//--------------------- .nv.constant0._Z17zero_buffer_floatPfm --------------------------
	.section	.nv.constant0._Z17zero_buffer_floatPfm,"a",@progbits
	.sectionflags	@""
	.align	4
.nv.constant0._Z17zero_buffer_floatPfm:
	.zero		912


//--------------------- .nv.constant0._Z17init_biases_floatPfi --------------------------
	.section	.nv.constant0._Z17init_biases_floatPfi,"a",@progbits
	.sectionflags	@""
	.align	4
.nv.constant0._Z17init_biases_floatPfi:
	.zero		908


//--------------------- .nv.constant0._Z25init_random_weights_floatPfiij --------------------------
	.section	.nv.constant0._Z25init_random_weights_floatPfiij,"a",@progbits
	.sectionflags	@""
	.align	4
.nv.constant0._Z25init_random_weights_floatPfiij:
	.zero		916


//--------------------- SYMBOLS --------------------------

	.type		.nv.reservedSmem.offset0,@object
	.size		.nv.reservedSmem.offset0,0x4
	.type		.nv.reservedSmem.cap,@object
	.size		.nv.reservedSmem.cap,0x4
